	.target	sm_90a

	.elftype	@"ET_EXEC"


//--------------------- .note.nv.tkinfo           --------------------------
	.section	.note.nv.tkinfo,"",@"SHT_NOTE"
	.sectionflags	@"SHF_NOTE_NV_TKINFO"
	.tkinfo
        /*0018*/ 	.word	0x00000002
        /*0030*/ 	.string	""
        /*0030*/ 	.string	"ptxas"
        /*0030*/ 	.string	"Cuda compilation tools, release 13.0, V13.0.88"
        /*0030*/ 	.string	"Build cuda_13.0.r13.0/compiler.36424714_0"
        /*0030*/ 	.string	"-arch sm_90a -m 64 "



//--------------------- .note.nv.cuinfo           --------------------------
	.section	.note.nv.cuinfo,"",@"SHT_NOTE"
	.sectionflags	@"SHF_NOTE_NV_CUINFO"
        /*0018*/ 	.short	0x0002
        /*001a*/ 	.short	0x005a
        /*001c*/ 	.short	0x0082
	.zero		2


//--------------------- .nv.info                  --------------------------
	.section	.nv.info,"",@"SHT_CUDA_INFO"
	.align	4


	//----- nvinfo : EIATTR_REGCOUNT
	.align		4
        /*0000*/ 	.byte	0x04, 0x2f
        /*0002*/ 	.short	(.L_15 - .L_14)
	.align		4
.L_14:
        /*0004*/ 	.word	index@(_ZN7cutlass13device_kernelINS_4gemm6kernel13GemmUniversalIN4cute5tupleIJiiiiEEENS1_10collective13CollectiveMmaINS1_34MainloopSm90TmaGmmaWarpSpecializedILi3ENS5_IJNS4_1CILi2EEENSA_ILi1EEESC_EEENS1_35KernelTmaWarpSpecializedCooperativeEEENS5_IJNSA_ILi256EEENSA_ILi128EEENSA_ILi64EEEEEENS_6half_tENS5_IJlSC_lEEESK_SL_NS4_8TiledMMAINS4_8MMA_AtomIJNS4_4SM904GMMA26MMA_64x128x16_F32F16F16_SSILNSP_5MajorE0ELSR_0ELNSP_7ScaleInE1ELSS_1EEEEEENS4_6LayoutISD_NS5_IJSC_NSA_ILi0EEESW_EEEEENS5_IJNS4_10UnderscoreESZ_SZ_EEEEENS4_13SM90_TMA_LOADENS4_14ComposedLayoutINS4_7SwizzleILi3ELi4ELi3EEENS4_18smem_ptr_flag_bitsILi16EEENSV_INS5_IJNSA_ILi8EEESI_EEENS5_IJSI_SC_EEEEEEEvNS4_8identityENS4_23SM90_TMA_LOAD_MULTICASTES1C_vS1D_EENS_8epilogue10collective6detail29Sm90TmaWarpSpecializedAdapterINS1H_15DefaultEpilogueISK_SL_SL_NS1G_6thread17LinearCombinationISK_Li1EffLNS1L_9ScaleType4KindE0ELNS_15FloatRoundStyleE2ESK_EENS1_15EpilogueDefaultEEEEEvvEEEEvNT_6ParamsE)
        /*0008*/ 	.word	0x000000a8


	//----- nvinfo : EIATTR_FRAME_SIZE
	.align		4
.L_15:
        /*000c*/ 	.byte	0x04, 0x11
        /*000e*/ 	.short	(.L_17 - .L_16)
	.align		4
.L_16:
        /*0010*/ 	.word	index@(_ZN7cutlass13device_kernelINS_4gemm6kernel13GemmUniversalIN4cute5tupleIJiiiiEEENS1_10collective13CollectiveMmaINS1_34MainloopSm90TmaGmmaWarpSpecializedILi3ENS5_IJNS4_1CILi2EEENSA_ILi1EEESC_EEENS1_35KernelTmaWarpSpecializedCooperativeEEENS5_IJNSA_ILi256EEENSA_ILi128EEENSA_ILi64EEEEEENS_6half_tENS5_IJlSC_lEEESK_SL_NS4_8TiledMMAINS4_8MMA_AtomIJNS4_4SM904GMMA26MMA_64x128x16_F32F16F16_SSILNSP_5MajorE0ELSR_0ELNSP_7ScaleInE1ELSS_1EEEEEENS4_6LayoutISD_NS5_IJSC_NSA_ILi0EEESW_EEEEENS5_IJNS4_10UnderscoreESZ_SZ_EEEEENS4_13SM90_TMA_LOADENS4_14ComposedLayoutINS4_7SwizzleILi3ELi4ELi3EEENS4_18smem_ptr_flag_bitsILi16EEENSV_INS5_IJNSA_ILi8EEESI_EEENS5_IJSI_SC_EEEEEEEvNS4_8identityENS4_23SM90_TMA_LOAD_MULTICASTES1C_vS1D_EENS_8epilogue10collective6detail29Sm90TmaWarpSpecializedAdapterINS1H_15DefaultEpilogueISK_SL_SL_NS1G_6thread17LinearCombinationISK_Li1EffLNS1L_9ScaleType4KindE0ELNS_15FloatRoundStyleE2ESK_EENS1_15EpilogueDefaultEEEEEvvEEEEvNT_6ParamsE)
        /*0014*/ 	.word	0x00000000


	//----- nvinfo : EIATTR_MIN_STACK_SIZE
	.align		4
.L_17:
        /*0018*/ 	.byte	0x04, 0x12
        /*001a*/ 	.short	(.L_19 - .L_18)
	.align		4
.L_18:
        /*001c*/ 	.word	index@(_ZN7cutlass13device_kernelINS_4gemm6kernel13GemmUniversalIN4cute5tupleIJiiiiEEENS1_10collective13CollectiveMmaINS1_34MainloopSm90TmaGmmaWarpSpecializedILi3ENS5_IJNS4_1CILi2EEENSA_ILi1EEESC_EEENS1_35KernelTmaWarpSpecializedCooperativeEEENS5_IJNSA_ILi256EEENSA_ILi128EEENSA_ILi64EEEEEENS_6half_tENS5_IJlSC_lEEESK_SL_NS4_8TiledMMAINS4_8MMA_AtomIJNS4_4SM904GMMA26MMA_64x128x16_F32F16F16_SSILNSP_5MajorE0ELSR_0ELNSP_7ScaleInE1ELSS_1EEEEEENS4_6LayoutISD_NS5_IJSC_NSA_ILi0EEESW_EEEEENS5_IJNS4_10UnderscoreESZ_SZ_EEEEENS4_13SM90_TMA_LOADENS4_14ComposedLayoutINS4_7SwizzleILi3ELi4ELi3EEENS4_18smem_ptr_flag_bitsILi16EEENSV_INS5_IJNSA_ILi8EEESI_EEENS5_IJSI_SC_EEEEEEEvNS4_8identityENS4_23SM90_TMA_LOAD_MULTICASTES1C_vS1D_EENS_8epilogue10collective6detail29Sm90TmaWarpSpecializedAdapterINS1H_15DefaultEpilogueISK_SL_SL_NS1G_6thread17LinearCombinationISK_Li1EffLNS1L_9ScaleType4KindE0ELNS_15FloatRoundStyleE2ESK_EENS1_15EpilogueDefaultEEEEEvvEEEEvNT_6ParamsE)
        /*0020*/ 	.word	0x00000000
.L_19:


//--------------------- .nv.compat                --------------------------
	.section	.nv.compat,"",@"SHT_CUDA_COMPAT_INFO"
	.align	4
        /*0000*/ 	.byte	0x02, 0x09, 0x01, 0x00, 0x02, 0x02, 0x04, 0x00, 0x02, 0x05, 0x05, 0x00, 0x03, 0x07, 0x01, 0x01
        /*0010*/ 	.byte	0x02, 0x03, 0x01, 0x00, 0x02, 0x06, 0x01, 0x00, 0x04, 0x0b, 0x08, 0x00, 0x00, 0x00, 0x00, 0x00
        /*0020*/ 	.byte	0x00, 0x00, 0x00, 0x00


//--------------------- .nv.info._ZN7cutlass13device_kernelINS_4gemm6kernel13GemmUniversalIN4cute5tupleIJiiiiEEENS1_10collective13CollectiveMmaINS1_34MainloopSm90TmaGmmaWarpSpecializedILi3ENS5_IJNS4_1CILi2EEENSA_ILi1EEESC_EEENS1_35KernelTmaWarpSpecializedCooperativeEEENS5_IJNSA_ILi256EEENSA_ILi128EEENSA_ILi64EEEEEENS_6half_tENS5_IJlSC_lEEESK_SL_NS4_8TiledMMAINS4_8MMA_AtomIJNS4_4SM904GMMA26MMA_64x128x16_F32F16F16_SSILNSP_5MajorE0ELSR_0ELNSP_7ScaleInE1ELSS_1EEEEEENS4_6LayoutISD_NS5_IJSC_NSA_ILi0EEESW_EEEEENS5_IJNS4_10UnderscoreESZ_SZ_EEEEENS4_13SM90_TMA_LOADENS4_14ComposedLayoutINS4_7SwizzleILi3ELi4ELi3EEENS4_18smem_ptr_flag_bitsILi16EEENSV_INS5_IJNSA_ILi8EEESI_EEENS5_IJSI_SC_EEEEEEEvNS4_8identityENS4_23SM90_TMA_LOAD_MULTICASTES1C_vS1D_EENS_8epilogue10collective6detail29Sm90TmaWarpSpecializedAdapterINS1H_15DefaultEpilogueISK_SL_SL_NS1G_6thread17LinearCombinationISK_Li1EffLNS1L_9ScaleType4KindE0ELNS_15FloatRoundStyleE2ESK_EENS1_15EpilogueDefaultEEEEEvvEEEEvNT_6ParamsE --------------------------
	.section	.nv.info._ZN7cutlass13device_kernelINS_4gemm6kernel13GemmUniversalIN4cute5tupleIJiiiiEEENS1_10collective13CollectiveMmaINS1_34MainloopSm90TmaGmmaWarpSpecializedILi3ENS5_IJNS4_1CILi2EEENSA_ILi1EEESC_EEENS1_35KernelTmaWarpSpecializedCooperativeEEENS5_IJNSA_ILi256EEENSA_ILi128EEENSA_ILi64EEEEEENS_6half_tENS5_IJlSC_lEEESK_SL_NS4_8TiledMMAINS4_8MMA_AtomIJNS4_4SM904GMMA26MMA_64x128x16_F32F16F16_SSILNSP_5MajorE0ELSR_0ELNSP_7ScaleInE1ELSS_1EEEEEENS4_6LayoutISD_NS5_IJSC_NSA_ILi0EEESW_EEEEENS5_IJNS4_10UnderscoreESZ_SZ_EEEEENS4_13SM90_TMA_LOADENS4_14ComposedLayoutINS4_7SwizzleILi3ELi4ELi3EEENS4_18smem_ptr_flag_bitsILi16EEENSV_INS5_IJNSA_ILi8EEESI_EEENS5_IJSI_SC_EEEEEEEvNS4_8identityENS4_23SM90_TMA_LOAD_MULTICASTES1C_vS1D_EENS_8epilogue10collective6detail29Sm90TmaWarpSpecializedAdapterINS1H_15DefaultEpilogueISK_SL_SL_NS1G_6thread17LinearCombinationISK_Li1EffLNS1L_9ScaleType4KindE0ELNS_15FloatRoundStyleE2ESK_EENS1_15EpilogueDefaultEEEEEvvEEEEvNT_6ParamsE,"",@"SHT_CUDA_INFO"
	.sectionflags	@""
	.align	4


	//----- nvinfo : EIATTR_CUDA_API_VERSION
	.align		4
        /*0000*/ 	.byte	0x04, 0x37
        /*0002*/ 	.short	(.L_21 - .L_20)
.L_20:
        /*0004*/ 	.word	0x00000082


	//----- nvinfo : EIATTR_KPARAM_INFO
	.align		4
.L_21:
        /*0008*/ 	.byte	0x04, 0x17
        /*000a*/ 	.short	(.L_23 - .L_22)
.L_22:
        /*000c*/ 	.word	0x00000000
        /*0010*/ 	.short	0x0000
        /*0012*/ 	.short	0x0070
        /*0014*/ 	.byte	0x00, 0xf0, 0x01, 0x10


	//----- nvinfo : EIATTR_SPARSE_MMA_MASK
	.align		4
.L_23:
        /*0018*/ 	.byte	0x03, 0x50
        /*001a*/ 	.short	0x0000


	//----- nvinfo : EIATTR_MAXREG_COUNT
	.align		4
        /*001c*/ 	.byte	0x03, 0x1b
        /*001e*/ 	.short	0x00a8


	//----- nvinfo : EIATTR_NUM_BARRIERS
	.align		4
        /*0020*/ 	.byte	0x02, 0x4c
        /*0022*/ 	.byte	0x01
	.zero		1


	//----- nvinfo : EIATTR_EXTERNS
	.align		4
        /*0024*/ 	.byte	0x04, 0x0f
        /*0026*/ 	.short	(.L_25 - .L_24)


	//   ....[0]....
	.align		4
.L_24:
        /*0028*/ 	.word	index@(__assertfail)


	//----- nvinfo : EIATTR_MERCURY_ISA_VERSION
	.align		4
.L_25:
        /*002c*/ 	.byte	0x03, 0x5f
        /*002e*/ 	.short	0x0101


	//----- nvinfo : EIATTR_INT_WARP_WIDE_INSTR_OFFSETS
	.align		4
        /*0030*/ 	.byte	0x04, 0x31
        /*0032*/ 	.short	(.L_27 - .L_26)


	//   ....[0]....
.L_26:
        /*0034*/ 	.word	0x00000460


	//   ....[1]....
        /*0038*/ 	.word	0x00000490


	//   ....[2]....
        /*003c*/ 	.word	0x00000640


	//----- nvinfo : EIATTR_COOP_GROUP_MASK_REGIDS
	.align		4
.L_27:
        /*0040*/ 	.byte	0x04, 0x29
        /*0042*/ 	.short	(.L_29 - .L_28)


	//   ....[0]....
.L_28:
        /*0044*/ 	.word	0xffffffff


	//   ....[1]....
        /*0048*/ 	.word	0xffffffff


	//   ....[2]....
        /*004c*/ 	.word	0xffffffff


	//   ....[3]....
        /*0050*/ 	.word	0xffffffff


	//   ....[4]....
        /*0054*/ 	.word	0xffffffff


	//   ....[5]....
        /*0058*/ 	.word	0xffffffff


	//----- nvinfo : EIATTR_COOP_GROUP_INSTR_OFFSETS
	.align		4
.L_29:
        /*005c*/ 	.byte	0x04, 0x28
        /*005e*/ 	.short	(.L_31 - .L_30)


	//   ....[0]....
.L_30:
        /*0060*/ 	.word	0x00000060


	//   ....[1]....
        /*0064*/ 	.word	0x00000070


	//   ....[2]....
        /*0068*/ 	.word	0x00000130


	//   ....[3]....
        /*006c*/ 	.word	0x000002b0


	//   ....[4]....
        /*0070*/ 	.word	0x000007d0


	//   ....[5]....
        /*0074*/ 	.word	0x00001220


	//----- nvinfo : EIATTR_REG_RECONFIG
	.align		4
.L_31:
        /*0078*/ 	.byte	0x01, 0x54
	.zero		2


	//----- nvinfo : EIATTR_SYSCALL_OFFSETS
	.align		4
        /*007c*/ 	.byte	0x04, 0x46
        /*007e*/ 	.short	(.L_33 - .L_32)


	//   ....[0]....
.L_32:
        /*0080*/ 	.word	0x000013e0


	//----- nvinfo : EIATTR_MBARRIER_INSTR_OFFSETS
	.align		4
.L_33:
        /*0084*/ 	.byte	0x04, 0x39
        /*0086*/ 	.short	(.L_35 - .L_34)


	//   ....[0]....
.L_34:
        /*0088*/ 	.word	0x00000230
        /*008c*/ 	.word	0x000000ff
        /*0090*/ 	.word	0x00000000
        /*0094*/ 	.short	0x0100
        /*0096*/ 	.byte	0x08
	.zero		1


	//   ....[1]....
        /*0098*/ 	.word	0x00000240
        /*009c*/ 	.word	0x000000ff
        /*00a0*/ 	.word	0x00000018
        /*00a4*/ 	.short	0x0100
        /*00a6*/ 	.byte	0x08
	.zero		1


	//   ....[2]....
        /*00a8*/ 	.word	0x00000250
        /*00ac*/ 	.word	0x000000ff
        /*00b0*/ 	.word	0x00000008
        /*00b4*/ 	.short	0x0100
        /*00b6*/ 	.byte	0x08
	.zero		1


	//   ....[3]....
        /*00b8*/ 	.word	0x00000260
        /*00bc*/ 	.word	0x000000ff
        /*00c0*/ 	.word	0x00000020
        /*00c4*/ 	.short	0x0100
        /*00c6*/ 	.byte	0x08
	.zero		1


	//   ....[4]....
        /*00c8*/ 	.word	0x00000270
        /*00cc*/ 	.word	0x000000ff
        /*00d0*/ 	.word	0x00000010
        /*00d4*/ 	.short	0x0100
        /*00d6*/ 	.byte	0x08
	.zero		1


	//   ....[5]....
        /*00d8*/ 	.word	0x00000280
        /*00dc*/ 	.word	0x000000ff
        /*00e0*/ 	.word	0x00000028
        /*00e4*/ 	.short	0x0100
        /*00e6*/ 	.byte	0x08
	.zero		1


	//   ....[6]....
        /*00e8*/ 	.word	0x000006d0
        /*00ec*/ 	.word	0x000000ff
        /*00f0*/ 	.word	0x00000040
        /*00f4*/ 	.short	0x0100
        /*00f6*/ 	.byte	0x06
	.zero		1


	//   ....[7]....
        /*00f8*/ 	.word	0x00000760
        /*00fc*/ 	.word	0x000000ff
        /*0100*/ 	.word	0x00000048
        /*0104*/ 	.short	0x0100
        /*0106*/ 	.byte	0x06
	.zero		1


	//   ....[8]....
        /*0108*/ 	.word	0x000014a0
        /*010c*/ 	.word	0x00000003
        /*0110*/ 	.word	0x00000000
        /*0114*/ 	.short	0x010a
        /*0116*/ 	.byte	0x3f
	.zero		1


	//   ....[9]....
        /*0118*/ 	.word	0x000014e0
        /*011c*/ 	.word	0x00000003
        /*0120*/ 	.word	0x00000000
        /*0124*/ 	.short	0x010a
        /*0126*/ 	.byte	0x3f
	.zero		1


	//   ....[10]....
        /*0128*/ 	.word	0x000019f0
        /*012c*/ 	.word	0x00000005
        /*0130*/ 	.word	0x00000000
        /*0134*/ 	.short	0x010a
        /*0136*/ 	.byte	0x3f
	.zero		1


	//   ....[11]....
        /*0138*/ 	.word	0x00001a30
        /*013c*/ 	.word	0x00000005
        /*0140*/ 	.word	0x00000000
        /*0144*/ 	.short	0x010a
        /*0146*/ 	.byte	0x3f
	.zero		1


	//   ....[12]....
        /*0148*/ 	.word	0x00001dd0
        /*014c*/ 	.word	0x00000005
        /*0150*/ 	.word	0x00000000
        /*0154*/ 	.short	0x0101
        /*0156*/ 	.byte	0x3f
	.zero		1


	//   ....[13]....
        /*0158*/ 	.word	0x00001ff0
        /*015c*/ 	.word	0x00000003
        /*0160*/ 	.word	0x00000000
        /*0164*/ 	.short	0x0101
        /*0166*/ 	.byte	0x3f
	.zero		1


	//   ....[14]....
        /*0168*/ 	.word	0x0000b810
        /*016c*/ 	.word	0x00000017
        /*0170*/ 	.word	0x00000018
        /*0174*/ 	.short	0x010a
        /*0176*/ 	.byte	0x3f
	.zero		1


	//   ....[15]....
        /*0178*/ 	.word	0x0000bb80
        /*017c*/ 	.word	0x00000003
        /*0180*/ 	.word	0x00000048
        /*0184*/ 	.short	0x0101
        /*0186*/ 	.byte	0x3f
	.zero		1


	//   ....[16]....
        /*0188*/ 	.word	0x0000c2e0
        /*018c*/ 	.word	0x00000007
        /*0190*/ 	.word	0x00000000
        /*0194*/ 	.short	0x010a
        /*0196*/ 	.byte	0x3f
	.zero		1


	//   ....[17]....
        /*0198*/ 	.word	0x0000c360
        /*019c*/ 	.word	0x00000006
        /*01a0*/ 	.word	0x00000000
        /*01a4*/ 	.short	0x010a
        /*01a6*/ 	.byte	0x3f
	.zero		1


	//   ....[18]....
        /*01a8*/ 	.word	0x0000c3f0
        /*01ac*/ 	.word	0x00000003
        /*01b0*/ 	.word	0x00000000
        /*01b4*/ 	.short	0x010a
        /*01b6*/ 	.byte	0x3f
	.zero		1


	//   ....[19]....
        /*01b8*/ 	.word	0x0000c450
        /*01bc*/ 	.word	0x00000003
        /*01c0*/ 	.word	0x00000000
        /*01c4*/ 	.short	0x010a
        /*01c6*/ 	.byte	0x3f
	.zero		1


	//   ....[20]....
        /*01c8*/ 	.word	0x0000c4a0
        /*01cc*/ 	.word	0x00000005
        /*01d0*/ 	.word	0x00000000
        /*01d4*/ 	.short	0x010a
        /*01d6*/ 	.byte	0x3f
	.zero		1


	//   ....[21]....
        /*01d8*/ 	.word	0x0000c570
        /*01dc*/ 	.word	0x00000017
        /*01e0*/ 	.word	0x00000018
        /*01e4*/ 	.short	0x010a
        /*01e6*/ 	.byte	0x3f
	.zero		1


	//   ....[22]....
        /*01e8*/ 	.word	0x0000c640
        /*01ec*/ 	.word	0x00000007
        /*01f0*/ 	.word	0x00000000
        /*01f4*/ 	.short	0x010a
        /*01f6*/ 	.byte	0x3f
	.zero		1


	//   ....[23]....
        /*01f8*/ 	.word	0x0000c690
        /*01fc*/ 	.word	0x00000006
        /*0200*/ 	.word	0x00000000
        /*0204*/ 	.short	0x010a
        /*0206*/ 	.byte	0x3f
	.zero		1


	//----- nvinfo : EIATTR_NUM_MBARRIERS
	.align		4
.L_35:
        /*0208*/ 	.byte	0x03, 0x38
        /*020a*/ 	.short	0x0008


	//----- nvinfo : EIATTR_EXIT_INSTR_OFFSETS
	.align		4
        /*020c*/ 	.byte	0x04, 0x1c
        /*020e*/ 	.short	(.L_37 - .L_36)


	//   ....[0]....
.L_36:
        /*0210*/ 	.word	0x00000930


	//   ....[1]....
        /*0214*/ 	.word	0x00001150


	//   ....[2]....
        /*0218*/ 	.word	0x0000af20


	//   ....[3]....
        /*021c*/ 	.word	0x0000b480


	//   ....[4]....
        /*0220*/ 	.word	0x0000c440


	//----- nvinfo : EIATTR_MAX_THREADS
	.align		4
.L_37:
        /*0224*/ 	.byte	0x04, 0x05
        /*0226*/ 	.short	(.L_39 - .L_38)
.L_38:
        /*0228*/ 	.word	0x00000180
        /*022c*/ 	.word	0x00000001
        /*0230*/ 	.word	0x00000001


	//----- nvinfo : EIATTR_CRS_STACK_SIZE
	.align		4
.L_39:
        /*0234*/ 	.byte	0x04, 0x1e
        /*0236*/ 	.short	(.L_41 - .L_40)
.L_40:
        /*0238*/ 	.word	0x00000000


	//----- nvinfo : EIATTR_CBANK_PARAM_SIZE
	.align		4
.L_41:
        /*023c*/ 	.byte	0x03, 0x19
        /*023e*/ 	.short	0x0470


	//----- nvinfo : EIATTR_PARAM_CBANK
	.align		4
        /*0240*/ 	.byte	0x04, 0x0a
        /*0242*/ 	.short	(.L_43 - .L_42)
	.align		4
.L_42:
        /*0244*/ 	.word	index@(.nv.constant0._ZN7cutlass13device_kernelINS_4gemm6kernel13GemmUniversalIN4cute5tupleIJiiiiEEENS1_10collective13CollectiveMmaINS1_34MainloopSm90TmaGmmaWarpSpecializedILi3ENS5_IJNS4_1CILi2EEENSA_ILi1EEESC_EEENS1_35KernelTmaWarpSpecializedCooperativeEEENS5_IJNSA_ILi256EEENSA_ILi128EEENSA_ILi64EEEEEENS_6half_tENS5_IJlSC_lEEESK_SL_NS4_8TiledMMAINS4_8MMA_AtomIJNS4_4SM904GMMA26MMA_64x128x16_F32F16F16_SSILNSP_5MajorE0ELSR_0ELNSP_7ScaleInE1ELSS_1EEEEEENS4_6LayoutISD_NS5_IJSC_NSA_ILi0EEESW_EEEEENS5_IJNS4_10UnderscoreESZ_SZ_EEEEENS4_13SM90_TMA_LOADENS4_14ComposedLayoutINS4_7SwizzleILi3ELi4ELi3EEENS4_18smem_ptr_flag_bitsILi16EEENSV_INS5_IJNSA_ILi8EEESI_EEENS5_IJSI_SC_EEEEEEEvNS4_8identityENS4_23SM90_TMA_LOAD_MULTICASTES1C_vS1D_EENS_8epilogue10collective6detail29Sm90TmaWarpSpecializedAdapterINS1H_15DefaultEpilogueISK_SL_SL_NS1G_6thread17LinearCombinationISK_Li1EffLNS1L_9ScaleType4KindE0ELNS_15FloatRoundStyleE2ESK_EENS1_15EpilogueDefaultEEEEEvvEEEEvNT_6ParamsE)
        /*0248*/ 	.short	0x0210
        /*024a*/ 	.short	0x0470


	//----- nvinfo : EIATTR_SW_WAR
	.align		4
.L_43:
        /*024c*/ 	.byte	0x04, 0x36
        /*024e*/ 	.short	(.L_45 - .L_44)
.L_44:
        /*0250*/ 	.word	0x00000008
.L_45:


//--------------------- .nv.callgraph             --------------------------
	.section	.nv.callgraph,"",@"SHT_CUDA_CALLGRAPH"
	.align	4
	.sectionentsize	8
	.align		4
        /*0000*/ 	.word	0x00000000
	.align		4
        /*0004*/ 	.word	0xffffffff
	.align		4
        /*0008*/ 	.word	index@(_ZN7cutlass13device_kernelINS_4gemm6kernel13GemmUniversalIN4cute5tupleIJiiiiEEENS1_10collective13CollectiveMmaINS1_34MainloopSm90TmaGmmaWarpSpecializedILi3ENS5_IJNS4_1CILi2EEENSA_ILi1EEESC_EEENS1_35KernelTmaWarpSpecializedCooperativeEEENS5_IJNSA_ILi256EEENSA_ILi128EEENSA_ILi64EEEEEENS_6half_tENS5_IJlSC_lEEESK_SL_NS4_8TiledMMAINS4_8MMA_AtomIJNS4_4SM904GMMA26MMA_64x128x16_F32F16F16_SSILNSP_5MajorE0ELSR_0ELNSP_7ScaleInE1ELSS_1EEEEEENS4_6LayoutISD_NS5_IJSC_NSA_ILi0EEESW_EEEEENS5_IJNS4_10UnderscoreESZ_SZ_EEEEENS4_13SM90_TMA_LOADENS4_14ComposedLayoutINS4_7SwizzleILi3ELi4ELi3EEENS4_18smem_ptr_flag_bitsILi16EEENSV_INS5_IJNSA_ILi8EEESI_EEENS5_IJSI_SC_EEEEEEEvNS4_8identityENS4_23SM90_TMA_LOAD_MULTICASTES1C_vS1D_EENS_8epilogue10collective6detail29Sm90TmaWarpSpecializedAdapterINS1H_15DefaultEpilogueISK_SL_SL_NS1G_6thread17LinearCombinationISK_Li1EffLNS1L_9ScaleType4KindE0ELNS_15FloatRoundStyleE2ESK_EENS1_15EpilogueDefaultEEEEEvvEEEEvNT_6ParamsE)
	.align		4
        /*000c*/ 	.word	index@(__assertfail)
	.align		4
        /*0010*/ 	.word	0x00000000
	.align		4
        /*0014*/ 	.word	0xfffffffe
	.align		4
        /*0018*/ 	.word	0x00000000
	.align		4
        /*001c*/ 	.word	0xfffffffd
	.align		4
        /*0020*/ 	.word	0x00000000
	.align		4
        /*0024*/ 	.word	0xfffffffc


//--------------------- .nv.constant4             --------------------------
	.section	.nv.constant4,"a",@progbits
	.align	8
	.align		8
.nv.constant4:
        /*0000*/ 	.dword	__assertfail
	.align		8
        /*0008*/ 	.dword	__unnamed_1
	.align		8
        /*0010*/ 	.dword	_ZN39_INTERNAL_6c2375c7_4_k_cu_973762f2_36744cuda3std3__45__cpo5beginE
	.align		8
        /*0018*/ 	.dword	_ZN39_INTERNAL_6c2375c7_4_k_cu_973762f2_36744cuda3std3__45__cpo3endE
	.align		8
        /*0020*/ 	.dword	_ZN39_INTERNAL_6c2375c7_4_k_cu_973762f2_36744cuda3std3__45__cpo6cbeginE
	.align		8
        /*0028*/ 	.dword	_ZN39_INTERNAL_6c2375c7_4_k_cu_973762f2_36744cuda3std3__45__cpo4cendE
	.align		8
        /*0030*/ 	.dword	_ZN39_INTERNAL_6c2375c7_4_k_cu_973762f2_36744cuda3std3__441_GLOBAL__N__6c2375c7_4_k_cu_973762f2_36746ignoreE
	.align		8
        /*0038*/ 	.dword	_ZN39_INTERNAL_6c2375c7_4_k_cu_973762f2_36744cuda3std3__419piecewise_constructE
	.align		8
        /*0040*/ 	.dword	_ZN39_INTERNAL_6c2375c7_4_k_cu_973762f2_36744cuda3std3__48in_placeE
	.align		8
        /*0048*/ 	.dword	_ZN39_INTERNAL_6c2375c7_4_k_cu_973762f2_36744cuda3std6ranges3__45__cpo4swapE
	.align		8
        /*0050*/ 	.dword	_ZN39_INTERNAL_6c2375c7_4_k_cu_973762f2_36744cuda3std6ranges3__45__cpo9iter_moveE
	.align		8
        /*0058*/ 	.dword	_ZN39_INTERNAL_6c2375c7_4_k_cu_973762f2_36744cute7productE
	.align		8
        /*0060*/ 	.dword	_ZN39_INTERNAL_6c2375c7_4_k_cu_973762f2_36744cute1_E
	.align		8
        /*0068*/ 	.dword	$str$22
	.align		8
        /*0070*/ 	.dword	$str$23


//--------------------- .text._ZN7cutlass13device_kernelINS_4gemm6kernel13GemmUniversalIN4cute5tupleIJiiiiEEENS1_10collective13CollectiveMmaINS1_34MainloopSm90TmaGmmaWarpSpecializedILi3ENS5_IJNS4_1CILi2EEENSA_ILi1EEESC_EEENS1_35KernelTmaWarpSpecializedCooperativeEEENS5_IJNSA_ILi256EEENSA_ILi128EEENSA_ILi64EEEEEENS_6half_tENS5_IJlSC_lEEESK_SL_NS4_8TiledMMAINS4_8MMA_AtomIJNS4_4SM904GMMA26MMA_64x128x16_F32F16F16_SSILNSP_5MajorE0ELSR_0ELNSP_7ScaleInE1ELSS_1EEEEEENS4_6LayoutISD_NS5_IJSC_NSA_ILi0EEESW_EEEEENS5_IJNS4_10UnderscoreESZ_SZ_EEEEENS4_13SM90_TMA_LOADENS4_14ComposedLayoutINS4_7SwizzleILi3ELi4ELi3EEENS4_18smem_ptr_flag_bitsILi16EEENSV_INS5_IJNSA_ILi8EEESI_EEENS5_IJSI_SC_EEEEEEEvNS4_8identityENS4_23SM90_TMA_LOAD_MULTICASTES1C_vS1D_EENS_8epilogue10collective6detail29Sm90TmaWarpSpecializedAdapterINS1H_15DefaultEpilogueISK_SL_SL_NS1G_6thread17LinearCombinationISK_Li1EffLNS1L_9ScaleType4KindE0ELNS_15FloatRoundStyleE2ESK_EENS1_15EpilogueDefaultEEEEEvvEEEEvNT_6ParamsE --------------------------
	.section	.text._ZN7cutlass13device_kernelINS_4gemm6kernel13GemmUniversalIN4cute5tupleIJiiiiEEENS1_10collective13CollectiveMmaINS1_34MainloopSm90TmaGmmaWarpSpecializedILi3ENS5_IJNS4_1CILi2EEENSA_ILi1EEESC_EEENS1_35KernelTmaWarpSpecializedCooperativeEEENS5_IJNSA_ILi256EEENSA_ILi128EEENSA_ILi64EEEEEENS_6half_tENS5_IJlSC_lEEESK_SL_NS4_8TiledMMAINS4_8MMA_AtomIJNS4_4SM904GMMA26MMA_64x128x16_F32F16F16_SSILNSP_5MajorE0ELSR_0ELNSP_7ScaleInE1ELSS_1EEEEEENS4_6LayoutISD_NS5_IJSC_NSA_ILi0EEESW_EEEEENS5_IJNS4_10UnderscoreESZ_SZ_EEEEENS4_13SM90_TMA_LOADENS4_14ComposedLayoutINS4_7SwizzleILi3ELi4ELi3EEENS4_18smem_ptr_flag_bitsILi16EEENSV_INS5_IJNSA_ILi8EEESI_EEENS5_IJSI_SC_EEEEEEEvNS4_8identityENS4_23SM90_TMA_LOAD_MULTICASTES1C_vS1D_EENS_8epilogue10collective6detail29Sm90TmaWarpSpecializedAdapterINS1H_15DefaultEpilogueISK_SL_SL_NS1G_6thread17LinearCombinationISK_Li1EffLNS1L_9ScaleType4KindE0ELNS_15FloatRoundStyleE2ESK_EENS1_15EpilogueDefaultEEEEEvvEEEEvNT_6ParamsE,"ax",@progbits
	.align	128
.text._ZN7cutlass13device_kernelINS_4gemm6kernel13GemmUniversalIN4cute5tupleIJiiiiEEENS1_10collective13CollectiveMmaINS1_34MainloopSm90TmaGmmaWarpSpecializedILi3ENS5_IJNS4_1CILi2EEENSA_ILi1EEESC_EEENS1_35KernelTmaWarpSpecializedCooperativeEEENS5_IJNSA_ILi256EEENSA_ILi128EEENSA_ILi64EEEEEENS_6half_tENS5_IJlSC_lEEESK_SL_NS4_8TiledMMAINS4_8MMA_AtomIJNS4_4SM904GMMA26MMA_64x128x16_F32F16F16_SSILNSP_5MajorE0ELSR_0ELNSP_7ScaleInE1ELSS_1EEEEEENS4_6LayoutISD_NS5_IJSC_NSA_ILi0EEESW_EEEEENS5_IJNS4_10UnderscoreESZ_SZ_EEEEENS4_13SM90_TMA_LOADENS4_14ComposedLayoutINS4_7SwizzleILi3ELi4ELi3EEENS4_18smem_ptr_flag_bitsILi16EEENSV_INS5_IJNSA_ILi8EEESI_EEENS5_IJSI_SC_EEEEEEEvNS4_8identityENS4_23SM90_TMA_LOAD_MULTICASTES1C_vS1D_EENS_8epilogue10collective6detail29Sm90TmaWarpSpecializedAdapterINS1H_15DefaultEpilogueISK_SL_SL_NS1G_6thread17LinearCombinationISK_Li1EffLNS1L_9ScaleType4KindE0ELNS_15FloatRoundStyleE2ESK_EENS1_15EpilogueDefaultEEEEEvvEEEEvNT_6ParamsE:
        .type           _ZN7cutlass13device_kernelINS_4gemm6kernel13GemmUniversalIN4cute5tupleIJiiiiEEENS1_10collective13CollectiveMmaINS1_34MainloopSm90TmaGmmaWarpSpecializedILi3ENS5_IJNS4_1CILi2EEENSA_ILi1EEESC_EEENS1_35KernelTmaWarpSpecializedCooperativeEEENS5_IJNSA_ILi256EEENSA_ILi128EEENSA_ILi64EEEEEENS_6half_tENS5_IJlSC_lEEESK_SL_NS4_8TiledMMAINS4_8MMA_AtomIJNS4_4SM904GMMA26MMA_64x128x16_F32F16F16_SSILNSP_5MajorE0ELSR_0ELNSP_7ScaleInE1ELSS_1EEEEEENS4_6LayoutISD_NS5_IJSC_NSA_ILi0EEESW_EEEEENS5_IJNS4_10UnderscoreESZ_SZ_EEEEENS4_13SM90_TMA_LOADENS4_14ComposedLayoutINS4_7SwizzleILi3ELi4ELi3EEENS4_18smem_ptr_flag_bitsILi16EEENSV_INS5_IJNSA_ILi8EEESI_EEENS5_IJSI_SC_EEEEEEEvNS4_8identityENS4_23SM90_TMA_LOAD_MULTICASTES1C_vS1D_EENS_8epilogue10collective6detail29Sm90TmaWarpSpecializedAdapterINS1H_15DefaultEpilogueISK_SL_SL_NS1G_6thread17LinearCombinationISK_Li1EffLNS1L_9ScaleType4KindE0ELNS_15FloatRoundStyleE2ESK_EENS1_15EpilogueDefaultEEEEEvvEEEEvNT_6ParamsE,@function
        .size           _ZN7cutlass13device_kernelINS_4gemm6kernel13GemmUniversalIN4cute5tupleIJiiiiEEENS1_10collective13CollectiveMmaINS1_34MainloopSm90TmaGmmaWarpSpecializedILi3ENS5_IJNS4_1CILi2EEENSA_ILi1EEESC_EEENS1_35KernelTmaWarpSpecializedCooperativeEEENS5_IJNSA_ILi256EEENSA_ILi128EEENSA_ILi64EEEEEENS_6half_tENS5_IJlSC_lEEESK_SL_NS4_8TiledMMAINS4_8MMA_AtomIJNS4_4SM904GMMA26MMA_64x128x16_F32F16F16_SSILNSP_5MajorE0ELSR_0ELNSP_7ScaleInE1ELSS_1EEEEEENS4_6LayoutISD_NS5_IJSC_NSA_ILi0EEESW_EEEEENS5_IJNS4_10UnderscoreESZ_SZ_EEEEENS4_13SM90_TMA_LOADENS4_14ComposedLayoutINS4_7SwizzleILi3ELi4ELi3EEENS4_18smem_ptr_flag_bitsILi16EEENSV_INS5_IJNSA_ILi8EEESI_EEENS5_IJSI_SC_EEEEEEEvNS4_8identityENS4_23SM90_TMA_LOAD_MULTICASTES1C_vS1D_EENS_8epilogue10collective6detail29Sm90TmaWarpSpecializedAdapterINS1H_15DefaultEpilogueISK_SL_SL_NS1G_6thread17LinearCombinationISK_Li1EffLNS1L_9ScaleType4KindE0ELNS_15FloatRoundStyleE2ESK_EENS1_15EpilogueDefaultEEEEEvvEEEEvNT_6ParamsE,(.L_x_323 - _ZN7cutlass13device_kernelINS_4gemm6kernel13GemmUniversalIN4cute5tupleIJiiiiEEENS1_10collective13CollectiveMmaINS1_34MainloopSm90TmaGmmaWarpSpecializedILi3ENS5_IJNS4_1CILi2EEENSA_ILi1EEESC_EEENS1_35KernelTmaWarpSpecializedCooperativeEEENS5_IJNSA_ILi256EEENSA_ILi128EEENSA_ILi64EEEEEENS_6half_tENS5_IJlSC_lEEESK_SL_NS4_8TiledMMAINS4_8MMA_AtomIJNS4_4SM904GMMA26MMA_64x128x16_F32F16F16_SSILNSP_5MajorE0ELSR_0ELNSP_7ScaleInE1ELSS_1EEEEEENS4_6LayoutISD_NS5_IJSC_NSA_ILi0EEESW_EEEEENS5_IJNS4_10UnderscoreESZ_SZ_EEEEENS4_13SM90_TMA_LOADENS4_14ComposedLayoutINS4_7SwizzleILi3ELi4ELi3EEENS4_18smem_ptr_flag_bitsILi16EEENSV_INS5_IJNSA_ILi8EEESI_EEENS5_IJSI_SC_EEEEEEEvNS4_8identityENS4_23SM90_TMA_LOAD_MULTICASTES1C_vS1D_EENS_8epilogue10collective6detail29Sm90TmaWarpSpecializedAdapterINS1H_15DefaultEpilogueISK_SL_SL_NS1G_6thread17LinearCombinationISK_Li1EffLNS1L_9ScaleType4KindE0ELNS_15FloatRoundStyleE2ESK_EENS1_15EpilogueDefaultEEEEEvvEEEEvNT_6ParamsE)
        .other          _ZN7cutlass13device_kernelINS_4gemm6kernel13GemmUniversalIN4cute5tupleIJiiiiEEENS1_10collective13CollectiveMmaINS1_34MainloopSm90TmaGmmaWarpSpecializedILi3ENS5_IJNS4_1CILi2EEENSA_ILi1EEESC_EEENS1_35KernelTmaWarpSpecializedCooperativeEEENS5_IJNSA_ILi256EEENSA_ILi128EEENSA_ILi64EEEEEENS_6half_tENS5_IJlSC_lEEESK_SL_NS4_8TiledMMAINS4_8MMA_AtomIJNS4_4SM904GMMA26MMA_64x128x16_F32F16F16_SSILNSP_5MajorE0ELSR_0ELNSP_7ScaleInE1ELSS_1EEEEEENS4_6LayoutISD_NS5_IJSC_NSA_ILi0EEESW_EEEEENS5_IJNS4_10UnderscoreESZ_SZ_EEEEENS4_13SM90_TMA_LOADENS4_14ComposedLayoutINS4_7SwizzleILi3ELi4ELi3EEENS4_18smem_ptr_flag_bitsILi16EEENSV_INS5_IJNSA_ILi8EEESI_EEENS5_IJSI_SC_EEEEEEEvNS4_8identityENS4_23SM90_TMA_LOAD_MULTICASTES1C_vS1D_EENS_8epilogue10collective6detail29Sm90TmaWarpSpecializedAdapterINS1H_15DefaultEpilogueISK_SL_SL_NS1G_6thread17LinearCombinationISK_Li1EffLNS1L_9ScaleType4KindE0ELNS_15FloatRoundStyleE2ESK_EENS1_15EpilogueDefaultEEEEEvvEEEEvNT_6ParamsE,@"STO_CUDA_ENTRY STV_DEFAULT"
_ZN7cutlass13device_kernelINS_4gemm6kernel13GemmUniversalIN4cute5tupleIJiiiiEEENS1_10collective13CollectiveMmaINS1_34MainloopSm90TmaGmmaWarpSpecializedILi3ENS5_IJNS4_1CILi2EEENSA_ILi1EEESC_EEENS1_35KernelTmaWarpSpecializedCooperativeEEENS5_IJNSA_ILi256EEENSA_ILi128EEENSA_ILi64EEEEEENS_6half_tENS5_IJlSC_lEEESK_SL_NS4_8TiledMMAINS4_8MMA_AtomIJNS4_4SM904GMMA26MMA_64x128x16_F32F16F16_SSILNSP_5MajorE0ELSR_0ELNSP_7ScaleInE1ELSS_1EEEEEENS4_6LayoutISD_NS5_IJSC_NSA_ILi0EEESW_EEEEENS5_IJNS4_10UnderscoreESZ_SZ_EEEEENS4_13SM90_TMA_LOADENS4_14ComposedLayoutINS4_7SwizzleILi3ELi4ELi3EEENS4_18smem_ptr_flag_bitsILi16EEENSV_INS5_IJNSA_ILi8EEESI_EEENS5_IJSI_SC_EEEEEEEvNS4_8identityENS4_23SM90_TMA_LOAD_MULTICASTES1C_vS1D_EENS_8epilogue10collective6detail29Sm90TmaWarpSpecializedAdapterINS1H_15DefaultEpilogueISK_SL_SL_NS1G_6thread17LinearCombinationISK_Li1EffLNS1L_9ScaleType4KindE0ELNS_15FloatRoundStyleE2ESK_EENS1_15EpilogueDefaultEEEEEvvEEEEvNT_6ParamsE:
[----:B------:R-:W0:Y:S01]  /*0000*/  LDC R1, c[0x0][0x28] ;  /* 0x00000a00ff017b82 */ /* 0x000e220000000800 */
[----:B------:R-:W1:Y:S01]  /*0010*/  S2R R18, SR_TID.X ;  /* 0x0000000000127919 */ /* 0x000e620000002100 */
[----:B------:R-:W-:Y:S01]  /*0020*/  ELECT P0, URZ, PT ;  /* 0x00000000003f782f */ /* 0x000fe20003800000 */
[----:B------:R-:W-:Y:S01]  /*0030*/  BSSY B0, `(.L_x_0) ;  /* 0x000000f000007945 */ /* 0x000fe20003800000 */
[--C-:B-1----:R-:W-:Y:S02]  /*0040*/  SHF.R.U32.HI R0, RZ, 0x5, R18.reuse ;  /* 0x00000005ff007819 */ /* 0x102fe40000011612 */
[----:B------:R-:W-:-:S03]  /*0050*/  SHF.R.U32.HI R3, RZ, 0x7, R18 ;  /* 0x00000007ff037819 */ /* 0x000fc60000011612 */
[----:B------:R-:W1:Y:S04]  /*0060*/  SHFL.IDX PT, R2, R0, RZ, 0x1f ;  /* 0x00001fff00027589 */ /* 0x000e6800000e0000 */
[----:B------:R2:W3:Y:S01]  /*0070*/  SHFL.IDX PT, R5, R3, RZ, 0x1f ;  /* 0x00001fff03057589 */ /* 0x0004e200000e0000 */
[----:B-1----:R-:W-:-:S13]  /*0080*/  ISETP.NE.OR P0, PT, R2, RZ, !P0 ;  /* 0x000000ff0200720c */ /* 0x002fda0004705670 */
[----:B0-23--:R-:W-:Y:S05]  /*0090*/  @P0 BRA `(.L_x_1) ;  /* 0x0000000000200947 */ /* 0x00dfea0003800000 */
[----:B------:R-:W-:Y:S02]  /*00a0*/  ULDC.64 UR4, c[0x0][0x198] ;  /* 0x0000660000047ab9 */ /* 0x000fe40000000a00 */
[----:B------:R-:W-:Y:S02]  /*00b0*/  UIADD3 UR6, UP0, UR4, 0xf0, URZ ;  /* 0x000000f004067890 */ /* 0x000fe4000ff1e03f */
[----:B------:R-:W-:Y:S02]  /*00c0*/  UIADD3 UR4, UP1, UR4, 0x1f0, URZ ;  /* 0x000001f004047890 */ /* 0x000fe4000ff3e03f */
[----:B------:R-:W-:Y:S02]  /*00d0*/  UIADD3.X UR7, URZ, UR5, URZ, UP0, !UPT ;  /* 0x000000053f077290 */ /* 0x000fe400087fe43f */
[----:B------:R-:W-:-:S07]  /*00e0*/  UIADD3.X UR5, URZ, UR5, URZ, UP1, !UPT ;  /* 0x000000053f057290 */ /* 0x000fce0008ffe43f */
[----:B------:R0:W-:Y:S02]  /*00f0*/  UTMACCTL.PF [UR6] ;  /* 0x00000000060079b9 */ /* 0x0001e40008040000 */
[----:B------:R0:W-:Y:S02]  /*0100*/  UTMACCTL.PF [UR4] ;  /* 0x00000000040079b9 */ /* 0x0001e40008040000 */
[----:B0-----:R-:W-:Y:S01]  /*0110*/  NOP ;  /* 0x0000000000007918 */ /* 0x001fe20000000000 */
.L_x_1:
[----:B------:R-:W-:Y:S05]  /*0120*/  BSYNC B0 ;  /* 0x0000000000007941 */ /* 0x000fea0003800000 */
.L_x_0:
[----:B------:R-:W0:Y:S02]  /*0130*/  SHFL.IDX PT, R3, R0, RZ, 0x1f ;  /* 0x00001fff00037589 */ /* 0x000e2400000e0000 */
[----:B0-----:R-:W-:-:S13]  /*0140*/  ISETP.NE.AND P0, PT, R3, RZ, PT ;  /* 0x000000ff0300720c */ /* 0x001fda0003f05270 */
[----:B------:R-:W-:Y:S05]  /*0150*/  @P0 BRA `(.L_x_2) ;  /* 0x0000000000500947 */ /* 0x000fea0003800000 */
[----:B------:R-:W0:Y:S01]  /*0160*/  S2UR UR8, SR_CgaCtaId ;  /* 0x00000000000879c3 */ /* 0x000e220000008800 */
[----:B------:R-:W-:Y:S01]  /*0170*/  UMOV UR4, 0x400 ;  /* 0x0000040000047882 */ /* 0x000fe20000000000 */
[----:B------:R-:W-:Y:S01]  /*0180*/  UMOV UR5, 0x1 ;  /* 0x0000000100057882 */ /* 0x000fe20000000000 */
[----:B------:R-:W-:Y:S01]  /*0190*/  UMOV UR6, 0x4 ;  /* 0x0000000400067882 */ /* 0x000fe20000000000 */
[----:B------:R-:W-:Y:S01]  /*01a0*/  ELECT P0, URZ, PT ;  /* 0x00000000003f782f */ /* 0x000fe20003800000 */
[----:B------:R-:W-:-:S04]  /*01b0*/  UIADD3 UR6, -UR6, 0x100000, URZ ;  /* 0x0010000006067890 */ /* 0x000fc8000fffe13f */
[----:B------:R-:W-:Y:S02]  /*01c0*/  USHF.L.U32 UR7, UR6, 0xb, URZ ;  /* 0x0000000b06077899 */ /* 0x000fe4000800063f */
[----:B------:R-:W-:Y:S02]  /*01d0*/  USHF.L.U32 UR6, UR6, 0x1, URZ ;  /* 0x0000000106067899 */ /* 0x000fe4000800063f */
[----:B0-----:R-:W-:Y:S02]  /*01e0*/  ULEA UR8, UR8, UR4, 0x18 ;  /* 0x0000000408087291 */ /* 0x001fe4000f8ec03f */
[----:B------:R-:W-:-:S04]  /*01f0*/  UIADD3 UR4, -UR5, 0x100000, URZ ;  /* 0x0010000005047890 */ /* 0x000fc8000fffe13f */
[----:B------:R-:W-:Y:S02]  /*0200*/  USHF.L.U32 UR5, UR4, 0xb, URZ ;  /* 0x0000000b04057899 */ /* 0x000fe4000800063f */
[----:B------:R-:W-:Y:S01]  /*0210*/  USHF.L.U32 UR4, UR4, 0x1, URZ ;  /* 0x0000000104047899 */ /* 0x000fe2000800063f */
[----:B------:R-:W0:Y:S11]  /*0220*/  FENCE.VIEW.ASYNC.S ;  /* 0x00000000000073c6 */ /* 0x000e360000000000 */
[----:B0-----:R0:W1:Y:S01]  /*0230*/  SYNCS.EXCH.64 URZ, [UR8], UR4 ;  /* 0x00000004083f75b2 */ /* 0x0010620008000100 */
[----:B------:R0:W2:Y:S01]  /*0240*/  SYNCS.EXCH.64 URZ, [UR8+0x18], UR6 ;  /* 0x00001806083f75b2 */ /* 0x0000a20008000100 */
[----:B------:R0:W3:Y:S01]  /*0250*/  SYNCS.EXCH.64 URZ, [UR8+0x8], UR4 ;  /* 0x00000804083f75b2 */ /* 0x0000e20008000100 */
[----:B------:R0:W4:Y:S01]  /*0260*/  SYNCS.EXCH.64 URZ, [UR8+0x20], UR6 ;  /* 0x00002006083f75b2 */ /* 0x0001220008000100 */
[----:B------:R0:W0:Y:S01]  /*0270*/  SYNCS.EXCH.64 URZ, [UR8+0x10], UR4 ;  /* 0x00001004083f75b2 */ /* 0x0000220008000100 */
[----:B------:R0:W0:Y:S01]  /*0280*/  SYNCS.EXCH.64 URZ, [UR8+0x28], UR6 ;  /* 0x00002806083f75b2 */ /* 0x0000220008000100 */
[----:B------:R-:W-:Y:S01]  /*0290*/  NOP ;  /* 0x0000000000007918 */ /* 0x000fe20000000000 */
.L_x_2:
[----:B------:R-:W-:Y:S01]  /*02a0*/  SHF.R.S32.HI R7, RZ, 0x1f, R18 ;  /* 0x0000001fff077819 */ /* 0x000fe20000011412 */
[----:B------:R-:W5:Y:S01]  /*02b0*/  SHFL.IDX PT, R0, R0, RZ, 0x1f ;  /* 0x00001fff00007589 */ /* 0x000f6200000e0000 */
[----:B0-----:R-:W0:Y:S01]  /*02c0*/  S2UR UR8, SR_CTAID.X ;  /* 0x00000000000879c3 */ /* 0x001e220000002500 */
[----:B------:R-:W-:Y:S02]  /*02d0*/  ELECT P0, URZ, PT ;  /* 0x00000000003f782f */ /* 0x000fe40003800000 */
[----:B------:R-:W-:Y:S01]  /*02e0*/  LEA.HI R7, R7, R18, RZ, 0x7 ;  /* 0x0000001207077211 */ /* 0x000fe200078f38ff */
[----:B------:R-:W1:Y:S01]  /*02f0*/  S2R R4, SR_CTAID.Y ;  /* 0x0000000000047919 */ /* 0x000e620000002600 */
[----:B------:R-:W-:Y:S01]  /*0300*/  SHF.R.S32.HI R8, RZ, 0x1f, R3 ;  /* 0x0000001fff087819 */ /* 0x000fe20000011403 */
[----:B------:R-:W-:Y:S01]  /*0310*/  ULDC UR4, c[0x0][0x150] ;  /* 0x0000540000047ab9 */ /* 0x000fe20000000800 */
[----:B------:R-:W-:Y:S01]  /*0320*/  LOP3.LUT R7, R7, 0xffffff80, RZ, 0xc0, !PT ;  /* 0xffffff8007077812 */ /* 0x000fe200078ec0ff */
[----:B------:R-:W-:Y:S01]  /*0330*/  NOP ;  /* 0x0000000000007918 */ /* 0x000fe20000000000 */
[----:B------:R-:W-:Y:S01]  /*0340*/  LEA.HI R8, R8, R3, RZ, 0x2 ;  /* 0x0000000308087211 */ /* 0x000fe200078f10ff */
[----:B------:R-:W2:Y:S01]  /*0350*/  LDC R10, c[0x0][0x144] ;  /* 0x00005100ff0a7b82 */ /* 0x000ea20000000800 */
[----:B------:R-:W-:Y:S01]  /*0360*/  NOP ;  /* 0x0000000000007918 */ /* 0x000fe20000000000 */
[----:B------:R-:W-:Y:S01]  /*0370*/  IMAD.IADD R6, R18, 0x1, -R7 ;  /* 0x0000000112067824 */ /* 0x000fe200078e0a07 */
[----:B------:R-:W-:Y:S01]  /*0380*/  LOP3.LUT R8, R8, 0x3ffffffc, RZ, 0xc0, !PT ;  /* 0x3ffffffc08087812 */ /* 0x000fe200078ec0ff */
[----:B------:R-:W-:Y:S01]  /*0390*/  IMAD.MOV.U32 R22, RZ, RZ, 0x1 ;  /* 0x00000001ff167424 */ /* 0x000fe200078e00ff */
[----:B------:R-:W-:-:S02]  /*03a0*/  ISETP.NE.AND P3, PT, R5, RZ, PT ;  /* 0x000000ff0500720c */ /* 0x000fc40003f65270 */
[----:B------:R-:W-:Y:S01]  /*03b0*/  SHF.R.S32.HI R7, RZ, 0x1f, R6 ;  /* 0x0000001fff077819 */ /* 0x000fe20000011406 */
[----:B------:R-:W-:Y:S01]  /*03c0*/  IMAD.IADD R8, R3, 0x1, -R8 ;  /* 0x0000000103087824 */ /* 0x000fe200078e0a08 */
[----:B------:R-:W3:Y:S02]  /*03d0*/  LDC R13, c[0x0][0x140] ;  /* 0x00005000ff0d7b82 */ /* 0x000ee40000000800 */
[----:B------:R-:W-:Y:S02]  /*03e0*/  LEA.HI R7, R7, R6, RZ, 0x3 ;  /* 0x0000000607077211 */ /* 0x000fe400078f18ff */
[----:B-----5:R-:W-:Y:S02]  /*03f0*/  ISETP.NE.OR P0, PT, R0, RZ, !P0 ;  /* 0x000000ff0000720c */ /* 0x020fe40004705670 */
[--C-:B------:R-:W-:Y:S02]  /*0400*/  SHF.R.S32.HI R0, RZ, 0x3, R7.reuse ;  /* 0x00000003ff007819 */ /* 0x100fe40000011407 */
[----:B------:R-:W-:-:S02]  /*0410*/  SHF.R.S32.HI R7, RZ, 0x1f, R7 ;  /* 0x0000001fff077819 */ /* 0x000fc40000011407 */
[----:B0-----:R-:W-:Y:S02]  /*0420*/  I2FP.F32.U32 R9, UR8 ;  /* 0x0000000800097c45 */ /* 0x001fe40008201000 */
[----:B------:R-:W-:-:S03]  /*0430*/  LEA.HI R7, R7, R0, RZ, 0x2 ;  /* 0x0000000007077211 */ /* 0x000fc600078f10ff */
[----:B------:R-:W-:Y:S01]  /*0440*/  FMUL R9, R9, UR4 ;  /* 0x0000000409097c20 */ /* 0x000fe20008400000 */
[----:B------:R-:W-:Y:S01]  /*0450*/  LOP3.LUT R7, R7, 0xfffffffc, RZ, 0xc0, !PT ;  /* 0xfffffffc07077812 */ /* 0x000fe200078ec0ff */
[----:B------:R-:W-:Y:S01]  /*0460*/  VOTEU.ALL UP0, P0 ;  /* 0x00000000003f7886 */ /* 0x000fe20000000000 */
[----:B-1----:R-:W-:Y:S01]  /*0470*/  I2FP.F32.U32 R3, R4 ;  /* 0x0000000400037245 */ /* 0x002fe20000201000 */
[----:B------:R-:W-:Y:S01]  /*0480*/  ULDC UR4, c[0x0][0x154] ;  /* 0x0000550000047ab9 */ /* 0x000fe20000000800 */
[----:B------:R-:W-:Y:S01]  /*0490*/  VOTEU.ALL UP1, P0 ;  /* 0x00000000003f7886 */ /* 0x000fe20000020000 */
[----:B------:R-:W0:Y:S01]  /*04a0*/  F2I.U32.TRUNC.NTZ R9, R9 ;  /* 0x0000000900097305 */ /* 0x000e22000020f000 */
[----:B------:R-:W-:Y:S01]  /*04b0*/  IMAD.IADD R7, R0, 0x1, -R7 ;  /* 0x0000000100077824 */ /* 0x000fe200078e0a07 */
[----:B------:R-:W1:Y:S01]  /*04c0*/  @!UP0 S2UR UR7, SR_CgaCtaId ;  /* 0x00000000000789c3 */ /* 0x000e620000008800 */
[----:B------:R-:W-:Y:S01]  /*04d0*/  FMUL R12, R3, UR4 ;  /* 0x00000004030c7c20 */ /* 0x000fe20008400000 */
[----:B------:R-:W-:Y:S01]  /*04e0*/  UMOV UR4, 0x20 ;  /* 0x0000002000047882 */ /* 0x000fe20000000000 */
[----:B------:R-:W-:Y:S01]  /*04f0*/  IMAD R8, R8, 0x4, R7 ;  /* 0x0000000408087824 */ /* 0x000fe200078e0207 */
[----:B------:R-:W-:Y:S01]  /*0500*/  @!UP0 UMOV UR6, 0x400 ;  /* 0x0000040000068882 */ /* 0x000fe20000000000 */
[----:B------:R-:W-:-:S04]  /*0510*/  @!UP0 UIADD3 UR4, -UR4, 0x100000, URZ ;  /* 0x0010000004048890 */ /* 0x000fc8000fffe13f */
[----:B------:R-:W-:Y:S02]  /*0520*/  @!UP0 USHF.L.U32 UR5, UR4, 0xb, URZ ;  /* 0x0000000b04058899 */ /* 0x000fe4000800063f */
[----:B------:R-:W-:Y:S01]  /*0530*/  @!UP0 USHF.L.U32 UR4, UR4, 0x1, URZ ;  /* 0x0000000104048899 */ /* 0x000fe2000800063f */
[----:B---3--:R-:W-:Y:S01]  /*0540*/  ISETP.EQ.U32.AND P2, PT, R13, 0x1, PT ;  /* 0x000000010d00780c */ /* 0x008fe20003f42070 */
[----:B------:R-:W3:Y:S01]  /*0550*/  F2I.U32.TRUNC.NTZ R12, R12 ;  /* 0x0000000c000c7305 */ /* 0x000ee2000020f000 */
[----:B------:R-:W-:Y:S01]  /*0560*/  LEA.HI R0, R8, R8, RZ, 0x1 ;  /* 0x0000000808007211 */ /* 0x000fe200078f08ff */
[----:B------:R-:W5:Y:S03]  /*0570*/  LDC R7, c[0x0][0x148] ;  /* 0x00005200ff077b82 */ /* 0x000f660000000800 */
[----:B------:R-:W-:Y:S01]  /*0580*/  LOP3.LUT R11, R0, 0xfffffffe, RZ, 0xc0, !PT ;  /* 0xfffffffe000b7812 */ /* 0x000fe200078ec0ff */
[----:B0-----:R-:W-:Y:S01]  /*0590*/  IMAD.MOV R15, RZ, RZ, -R9 ;  /* 0x000000ffff0f7224 */ /* 0x001fe200078e0a09 */
[----:B------:R-:W-:-:S03]  /*05a0*/  SHF.R.S32.HI R9, RZ, 0x1f, R2 ;  /* 0x0000001fff097819 */ /* 0x000fc60000011402 */
[----:B--2---:R-:W-:Y:S01]  /*05b0*/  IMAD R3, R10, R15, UR8 ;  /* 0x000000080a037e24 */ /* 0x004fe2000f8e020f */
[----:B------:R-:W-:Y:S01]  /*05c0*/  LEA.HI R9, R9, R2, RZ, 0x2 ;  /* 0x0000000209097211 */ /* 0x000fe200078f10ff */
[C---:B------:R-:W-:Y:S02]  /*05d0*/  IMAD.IADD R0, R8.reuse, 0x1, -R11 ;  /* 0x0000000108007824 */ /* 0x040fe400078e0a0b */
[----:B------:R-:W-:Y:S01]  /*05e0*/  IMAD.SHL.U32 R11, R8, 0x4, RZ ;  /* 0x00000004080b7824 */ /* 0x000fe200078e00ff */
[----:B------:R-:W-:Y:S01]  /*05f0*/  LOP3.LUT R9, R9, 0xfffffffc, RZ, 0xc0, !PT ;  /* 0xfffffffc09097812 */ /* 0x000fe200078ec0ff */
[----:B---3--:R-:W-:Y:S01]  /*0600*/  IMAD.MOV R24, RZ, RZ, -R12 ;  /* 0x000000ffff187224 */ /* 0x008fe200078e0a0c */
[----:B------:R-:W-:Y:S01]  /*0610*/  ISETP.NE.AND P4, PT, R0, R3, PT ;  /* 0x000000030000720c */ /* 0x000fe20003f85270 */
[----:B-1----:R-:W-:Y:S01]  /*0620*/  @!UP0 ULEA UR6, UR7, UR6, 0x18 ;  /* 0x0000000607068291 */ /* 0x002fe2000f8ec03f */
[----:B------:R-:W-:Y:S01]  /*0630*/  IADD3 R0, R2, -R9, RZ ;  /* 0x8000000902007210 */ /* 0x000fe20007ffe0ff */
[----:B------:R-:W-:Y:S01]  /*0640*/  VOTEU.ALL UP0, P0 ;  /* 0x00000000003f7886 */ /* 0x000fe20000000000 */
[----:B------:R-:W-:-:S02]  /*0650*/  LOP3.LUT R152, R8, 0xc, R11, 0x78, !PT ;  /* 0x0000000c08987812 */ /* 0x000fc400078e780b */
[----:B------:R-:W-:Y:S02]  /*0660*/  ISETP.NE.AND P1, PT, R0, 0x3, PT ;  /* 0x000000030000780c */ /* 0x000fe40003f25270 */
[----:B------:R-:W-:Y:S01]  /*0670*/  LOP3.LUT P0, RZ, R6, 0x7, RZ, 0xc0, !PT ;  /* 0x0000000706ff7812 */ /* 0x000fe2000780c0ff */
[----:B-----5:R-:W-:Y:S01]  /*0680*/  IMAD R9, R7, R24, R4 ;  /* 0x0000001807097224 */ /* 0x020fe200078e0204 */
[----:B------:R-:W-:Y:S01]  /*0690*/  ISETP.EQ.OR P1, PT, R0, RZ, !P1 ;  /* 0x000000ff0000720c */ /* 0x000fe20004f22670 */
[----:B------:R-:W-:Y:S01]  /*06a0*/  VIADD R6, R5, 0xffffffff ;  /* 0xffffffff05067836 */ /* 0x000fe20000000000 */
[C---:B------:R-:W-:Y:S01]  /*06b0*/  ISETP.LT.U32.AND P0, PT, R152.reuse, 0x2, !P0 ;  /* 0x000000029800780c */ /* 0x040fe20004701070 */
[----:B------:R-:W0:Y:S02]  /*06c0*/  FENCE.VIEW.ASYNC.S ;  /* 0x00000000000073c6 */ /* 0x000e240000000000 */
[----:B0-----:R0:W1:Y:S01]  /*06d0*/  @!UP0 SYNCS.EXCH.64 URZ, [UR6+0x40], UR4 ;  /* 0x00004004063f85b2 */ /* 0x0010620008000100 */
[----:B------:R-:W-:-:S02]  /*06e0*/  @P4 LEA.HI R2, R152, R152, RZ, 0x1 ;  /* 0x0000009898024211 */ /* 0x000fc400078f08ff */
[----:B------:R-:W-:Y:S02]  /*06f0*/  ISETP.EQ.AND P1, PT, R5, RZ, P1 ;  /* 0x000000ff0500720c */ /* 0x000fe40000f22270 */
[----:B------:R-:W-:Y:S02]  /*0700*/  @P4 SHF.R.S32.HI R2, RZ, 0x1, R2 ;  /* 0x00000001ff024819 */ /* 0x000fe40000011402 */
[----:B------:R-:W-:Y:S02]  /*0710*/  ISETP.GE.U32.AND P6, PT, R6, 0x2, PT ;  /* 0x000000020600780c */ /* 0x000fe40003fc6070 */
[----:B------:R-:W-:Y:S02]  /*0720*/  @P4 ISETP.NE.AND P5, PT, R2, R9, PT ;  /* 0x000000090200420c */ /* 0x000fe40003fa5270 */
[----:B------:R-:W-:Y:S02]  /*0730*/  SEL R9, RZ, 0x1, !P0 ;  /* 0x00000001ff097807 */ /* 0x000fe40004000000 */
[----:B------:R-:W-:-:S02]  /*0740*/  @P4 SEL R22, RZ, 0x1, P5 ;  /* 0x00000001ff164807 */ /* 0x000fc40002800000 */
[----:B------:R-:W-:Y:S01]  /*0750*/  SEL R19, RZ, 0x1, !P1 ;  /* 0x00000001ff137807 */ /* 0x000fe20004800000 */
[----:B------:R0:W2:Y:S01]  /*0760*/  @!UP1 SYNCS.EXCH.64 URZ, [UR6+0x48], UR4 ;  /* 0x00004804063f95b2 */ /* 0x0000a20008000100 */
[----:B------:R-:W-:Y:S01]  /*0770*/  LOP3.LUT R22, R22, R9, RZ, 0xc0, !PT ;  /* 0x0000000916167212 */ /* 0x000fe200078ec0ff */
[----:B------:R-:W-:Y:S01]  /*0780*/  NOP ;  /* 0x0000000000007918 */ /* 0x000fe20000000000 */
[----:B------:R-:W-:Y:S01]  /*0790*/  SEL R19, R19, 0x2, P6 ;  /* 0x0000000213137807 */ /* 0x000fe20003000000 */
[----:B------:R-:W-:Y:S06]  /*07a0*/  @!P2 BRA `(.L_x_3) ;  /* 0x000000000008a947 */ /* 0x000fec0003800000 */
[----:B-12-4-:R-:W-:Y:S01]  /*07b0*/  UCGABAR_ARV ;  /* 0x00000000000079c7 */ /* 0x016fe20008000000 */
[----:B------:R-:W-:Y:S05]  /*07c0*/  BRA `(.L_x_4) ;  /* 0x0000000000047947 */ /* 0x000fea0003800000 */
.L_x_3:
[----:B-12-4-:R-:W-:Y:S01]  /*07d0*/  NOP ;  /* 0x0000000000007918 */ /* 0x016fe20000000000 */
.L_x_4:
[----:B------:R-:W1:Y:S01]  /*07e0*/  LDC R2, c[0x0][0x65c] ;  /* 0x00019700ff027b82 */ /* 0x000e620000000800 */
[----:B------:R-:W-:Y:S02]  /*07f0*/  IMAD.U32 R8, RZ, RZ, UR8 ;  /* 0x00000008ff087e24 */ /* 0x000fe4000f8e00ff */
[----:B------:R-:W-:Y:S01]  /*0800*/  IMAD.MOV.U32 R9, RZ, RZ, RZ ;  /* 0x000000ffff097224 */ /* 0x000fe200078e00ff */
[----:B-1----:R-:W-:-:S04]  /*0810*/  ISETP.NE.AND P1, PT, R2, 0x1, PT ;  /* 0x000000010200780c */ /* 0x002fc80003f25270 */
[----:B------:R-:W-:-:S09]  /*0820*/  P2R R5, PR, RZ, 0x2 ;  /* 0x00000002ff057803 */ /* 0x000fd20000000000 */
[----:B------:R-:W1:Y:S01]  /*0830*/  @P1 LDC R17, c[0x0][0x10] ;  /* 0x00000400ff111b82 */ /* 0x000e620000000800 */
[----:B------:R-:W-:Y:S02]  /*0840*/  @P1 IMAD.MOV.U32 R5, RZ, RZ, RZ ;  /* 0x000000ffff051224 */ /* 0x000fe400078e00ff */
[----:B------:R-:W-:-:S05]  /*0850*/  @P1 IMAD.MOV.U32 R13, RZ, RZ, RZ ;  /* 0x000000ffff0d1224 */ /* 0x000fca00078e00ff */
[----:B------:R-:W2:Y:S01]  /*0860*/  @!P1 LDC R11, c[0x0][0xc] ;  /* 0x00000300ff0b9b82 */ /* 0x000ea20000000800 */
[----:B-1----:R-:W-:-:S05]  /*0870*/  @P1 IMAD.WIDE.U32 R16, R17, UR8, R4 ;  /* 0x0000000811101c25 */ /* 0x002fca000f8e0004 */
[----:B------:R-:W-:Y:S01]  /*0880*/  @P1 IADD3 R17, R17, R13, RZ ;  /* 0x0000000d11111210 */ /* 0x000fe20007ffe0ff */
[----:B--2---:R-:W-:-:S04]  /*0890*/  @!P1 IMAD.WIDE.U32 R8, R4, R11, R8 ;  /* 0x0000000b04089225 */ /* 0x004fc800078e0008 */
[----:B------:R-:W-:Y:S02]  /*08a0*/  @!P1 IMAD.MOV.U32 R16, RZ, RZ, R8 ;  /* 0x000000ffff109224 */ /* 0x000fe400078e0008 */
[----:B------:R-:W-:Y:S01]  /*08b0*/  @!P1 IMAD.MOV.U32 R17, RZ, RZ, R9 ;  /* 0x000000ffff119224 */ /* 0x000fe200078e0009 */
[----:B------:R-:W-:Y:S06]  /*08c0*/  @!P2 BRA `(.L_x_5) ;  /* 0x00000000000ca947 */ /* 0x000fec0003800000 */
[----:B------:R-:W-:Y:S01]  /*08d0*/  UCGABAR_WAIT ;  /* 0x0000000000007dc7 */ /* 0x000fe20008000000 */
[----:B------:R-:W-:Y:S01]  /*08e0*/  CCTL.IVALL ;  /* 0x00000000ff00798f */ /* 0x000fe20002000000 */
[----:B------:R-:W-:Y:S05]  /*08f0*/  BRA `(.L_x_6) ;  /* 0x0000000000047947 */ /* 0x000fea0003800000 */
.L_x_5:
[----:B------:R-:W-:Y:S06]  /*0900*/  BAR.SYNC.DEFER_BLOCKING 0x0 ;  /* 0x0000000000007b1d */ /* 0x000fec0000010000 */
.L_x_6:
[----:B------:R-:W-:Y:S05]  /*0910*/  @!P3 BRA `(.L_x_7) ;  /* 0x000000a40084b947 */ /* 0x000fea0003800000 */
[----:B------:R-:W-:-:S13]  /*0920*/  ISETP.GT.U32.AND P0, PT, R6, 0x1, PT ;  /* 0x000000010600780c */ /* 0x000fda0003f04070 */
[----:B0-----:R-:W-:Y:S05]  /*0930*/  @P0 EXIT ;  /* 0x000000000000094d */ /* 0x001fea0003800000 */
[----:B------:R-:W-:Y:S01]  /*0940*/  ULDC.64 UR4, c[0x0][0x650] ;  /* 0x0001940000047ab9 */ /* 0x000fe20000000a00 */
[----:B------:R-:W-:Y:S01]  /*0950*/  PRMT R0, RZ, 0x7610, R0 ;  /* 0x00007610ff007816 */ /* 0x000fe20000000000 */
[----:B------:R-:W-:Y:S01]  /*0960*/  IMAD.MOV.U32 R153, RZ, RZ, -0x1 ;  /* 0xffffffffff997424 */ /* 0x000fe200078e00ff */
[----:B------:R-:W-:Y:S01]  /*0970*/  ISETP.GE.U32.AND P0, PT, R16, UR4, PT ;  /* 0x0000000410007c0c */ /* 0x000fe2000bf06070 */
[----:B------:R-:W-:Y:S02]  /*0980*/  IMAD.MOV.U32 R154, RZ, RZ, -0x1 ;  /* 0xffffffffff9a7424 */ /* 0x000fe400078e00ff */
[----:B------:R-:W-:Y:S01]  /*0990*/  IMAD.MOV.U32 R23, RZ, RZ, -0x1 ;  /* 0xffffffffff177424 */ /* 0x000fe200078e00ff */
[----:B------:R-:W-:-:S13]  /*09a0*/  ISETP.GE.U32.AND.EX P0, PT, R17, UR5, PT, P0 ;  /* 0x0000000511007c0c */ /* 0x000fda000bf06100 */
[----:B------:R-:W-:Y:S05]  /*09b0*/  @P0 BRA `(.L_x_8) ;  /* 0x00000004002c0947 */ /* 0x000fea0003800000 */
[----:B------:R-:W0:Y:S01]  /*09c0*/  LDC.64 R20, c[0x0][0x628] ;  /* 0x00018a00ff147b82 */ /* 0x000e220000000a00 */
[----:B------:R-:W-:Y:S02]  /*09d0*/  IMAD.MOV.U32 R8, RZ, RZ, R16 ;  /* 0x000000ffff087224 */ /* 0x000fe400078e0010 */
[----:B------:R-:W-:-:S05]  /*09e0*/  IMAD.MOV.U32 R9, RZ, RZ, R17 ;  /* 0x000000ffff097224 */ /* 0x000fca00078e0011 */
[----:B------:R-:W1:Y:S08]  /*09f0*/  LDC R0, c[0x0][0x630] ;  /* 0x00018c00ff007b82 */ /* 0x000e700000000800 */
[----:B------:R-:W2:Y:S01]  /*0a00*/  LDC.64 R26, c[0x0][0x620] ;  /* 0x00018800ff1a7b82 */ /* 0x000ea20000000a00 */
[----:B0-----:R-:W-:-:S04]  /*0a10*/  ISETP.NE.U32.AND P0, PT, R20, RZ, PT ;  /* 0x000000ff1400720c */ /* 0x001fc80003f05070 */
[----:B------:R-:W-:-:S13]  /*0a20*/  ISETP.NE.AND.EX P0, PT, R21, RZ, PT, P0 ;  /* 0x000000ff1500720c */ /* 0x000fda0003f05300 */
[----:B-12---:R-:W-:Y:S05]  /*0a30*/  @!P0 BRA `(.L_x_9) ;  /* 0x0000000000288947 */ /* 0x006fea0003800000 */
[----:B------:R-:W0:Y:S02]  /*0a40*/  LDC R13, c[0x0][0x634] ;  /* 0x00018d00ff0d7b82 */ /* 0x000e240000000800 */
[----:B0-----:R-:W-:-:S04]  /*0a50*/  IADD3 R13, P0, R16, R13, RZ ;  /* 0x0000000d100d7210 */ /* 0x001fc80007f1e0ff */
[----:B------:R-:W-:-:S05]  /*0a60*/  IADD3.X R15, RZ, R17, RZ, P0, !PT ;  /* 0x00000011ff0f7210 */ /* 0x000fca00007fe4ff */
[----:B------:R-:W-:-:S04]  /*0a70*/  IMAD.WIDE.U32 R8, R15, R20, RZ ;  /* 0x000000140f087225 */ /* 0x000fc800078e00ff */
[----:B------:R-:W-:-:S04]  /*0a80*/  IMAD.WIDE.U32 R10, P0, R13, R21, R8 ;  /* 0x000000150d0a7225 */ /* 0x000fc80007800008 */
[----:B------:R-:W-:-:S04]  /*0a90*/  IMAD.WIDE.U32 R8, R13, R20, RZ ;  /* 0x000000140d087225 */ /* 0x000fc800078e00ff */
[----:B------:R-:W-:Y:S01]  /*0aa0*/  IMAD.X R13, RZ, RZ, RZ, P0 ;  /* 0x000000ffff0d7224 */ /* 0x000fe200000e06ff */
[----:B------:R-:W-:Y:S01]  /*0ab0*/  IADD3 RZ, P0, R9, R10, RZ ;  /* 0x0000000a09ff7210 */ /* 0x000fe20007f1e0ff */
[----:B------:R-:W-:-:S04]  /*0ac0*/  IMAD.MOV.U32 R12, RZ, RZ, R11 ;  /* 0x000000ffff0c7224 */ /* 0x000fc800078e000b */
[----:B------:R-:W-:-:S08]  /*0ad0*/  IMAD.WIDE.U32.X R8, R15, R21, R12, P0 ;  /* 0x000000150f087225 */ /* 0x000fd000000e040c */
.L_x_9:
[----:B------:R-:W0:Y:S01]  /*0ae0*/  LDC.64 R20, c[0x0][0x640] ;  /* 0x00019000ff147b82 */ /* 0x000e220000000a00 */
[--C-:B------:R-:W-:Y:S01]  /*0af0*/  SHF.R.U64 R28, R8, R0, R9.reuse ;  /* 0x00000000081c7219 */ /* 0x100fe20000001209 */
[----:B------:R-:W-:Y:S01]  /*0b00*/  IMAD R30, R7, R24, R4 ;  /* 0x00000018071e7224 */ /* 0x000fe200078e0204 */
[----:B------:R-:W-:Y:S01]  /*0b10*/  SHF.R.U32.HI R0, RZ, R0, R9 ;  /* 0x00000000ff007219 */ /* 0x000fe20000011609 */
[----:B------:R-:W-:Y:S01]  /*0b20*/  IMAD.MOV.U32 R23, RZ, RZ, 0x1 ;  /* 0x00000001ff177424 */ /* 0x000fe200078e00ff */
[----:B------:R-:W-:-:S03]  /*0b30*/  IADD3 R5, P0, RZ, -R28, RZ ;  /* 0x8000001cff057210 */ /* 0x000fc60007f1e0ff */
[----:B------:R-:W1:Y:S02]  /*0b40*/  LDC R6, c[0x0][0x618] ;  /* 0x00018600ff067b82 */ /* 0x000e640000000800 */
[----:B------:R-:W-:-:S04]  /*0b50*/  IMAD.X R9, RZ, RZ, ~R0, P0 ;  /* 0x000000ffff097224 */ /* 0x000fc800000e0e00 */
[-C--:B------:R-:W-:Y:S02]  /*0b60*/  IMAD R0, R9, R26.reuse, RZ ;  /* 0x0000001a09007224 */ /* 0x080fe400078e02ff */
[----:B------:R-:W2:Y:S01]  /*0b70*/  LDC R11, c[0x0][0x608] ;  /* 0x00018200ff0b7b82 */ /* 0x000ea20000000800 */
[----:B------:R-:W-:-:S04]  /*0b80*/  IMAD.WIDE.U32 R8, R5, R26, R16 ;  /* 0x0000001a05087225 */ /* 0x000fc800078e0010 */
[----:B------:R-:W-:-:S03]  /*0b90*/  IMAD R5, R5, R27, R0 ;  /* 0x0000001b05057224 */ /* 0x000fc600078e0200 */
[----:B------:R-:W3:Y:S01]  /*0ba0*/  LDC R12, c[0x0][0x658] ;  /* 0x00019600ff0c7b82 */ /* 0x000ee20000000800 */
[----:B0-----:R-:W-:Y:S01]  /*0bb0*/  ISETP.NE.U32.AND P0, PT, R20, RZ, PT ;  /* 0x000000ff1400720c */ /* 0x001fe20003f05070 */
[----:B------:R-:W-:Y:S02]  /*0bc0*/  IMAD.IADD R5, R9, 0x1, R5 ;  /* 0x0000000109057824 */ /* 0x000fe400078e0205 */
[----:B------:R-:W-:Y:S01]  /*0bd0*/  IMAD.MOV.U32 R9, RZ, RZ, -0x1 ;  /* 0xffffffffff097424 */ /* 0x000fe200078e00ff */
[----:B------:R-:W-:-:S03]  /*0be0*/  ISETP.NE.AND.EX P0, PT, R21, RZ, PT, P0 ;  /* 0x000000ff1500720c */ /* 0x000fc60003f05300 */
[----:B------:R-:W0:Y:S01]  /*0bf0*/  LDC R15, c[0x0][0x600] ;  /* 0x00018000ff0f7b82 */ /* 0x000e220000000800 */
[-CC-:B-1----:R-:W-:Y:S02]  /*0c00*/  SHF.R.U64 R13, R8, R6.reuse, R5.reuse ;  /* 0x00000006080d7219 */ /* 0x182fe40000001205 */
[----:B------:R-:W-:-:S05]  /*0c10*/  SHF.R.U32.HI R0, RZ, R6, R5 ;  /* 0x00000006ff007219 */ /* 0x000fca0000011605 */
[----:B------:R-:W1:Y:S01]  /*0c20*/  LDC R14, c[0x0][0x648] ;  /* 0x00019200ff0e7b82 */ /* 0x000e620000000800 */
[-CC-:B--2---:R-:W-:Y:S02]  /*0c30*/  SHF.R.U64 R27, R13, R11.reuse, R0.reuse ;  /* 0x0000000b0d1b7219 */ /* 0x184fe40000001200 */
[----:B------:R-:W-:-:S05]  /*0c40*/  SHF.R.U32.HI R5, RZ, R11, R0 ;  /* 0x0000000bff057219 */ /* 0x000fca0000011600 */
[----:B------:R-:W2:Y:S01]  /*0c50*/  LDC R26, c[0x0][0x638] ;  /* 0x00018e00ff1a7b82 */ /* 0x000ea20000000800 */
[-CC-:B---3--:R-:W-:Y:S02]  /*0c60*/  SHF.R.U64 R24, R27, R12.reuse, R5.reuse ;  /* 0x0000000c1b187219 */ /* 0x188fe40000001205 */
[-C--:B------:R-:W-:Y:S02]  /*0c70*/  SHF.L.U32 R0, R9, R12.reuse, RZ ;  /* 0x0000000c09007219 */ /* 0x080fe400000006ff */
[----:B------:R-:W-:Y:S01]  /*0c80*/  SHF.R.U32.HI R5, RZ, R12, R5 ;  /* 0x0000000cff057219 */ /* 0x000fe20000011605 */
[----:B------:R-:W-:Y:S01]  /*0c90*/  IMAD.MOV.U32 R4, RZ, RZ, R24 ;  /* 0x000000ffff047224 */ /* 0x000fe200078e0018 */
[----:B------:R-:W-:Y:S01]  /*0ca0*/  LOP3.LUT R10, RZ, R0, RZ, 0x33, !PT ;  /* 0x00000000ff0a7212 */ /* 0x000fe200078e33ff */
[----:B------:R-:W3:Y:S01]  /*0cb0*/  LDC R25, c[0x0][0x610] ;  /* 0x00018400ff197b82 */ /* 0x000ee20000000800 */
[----:B------:R-:W-:Y:S05]  /*0cc0*/  @!P0 BRA `(.L_x_10) ;  /* 0x0000000000288947 */ /* 0x000fea0003800000 */
[----:B------:R-:W4:Y:S02]  /*0cd0*/  LDC R9, c[0x0][0x64c] ;  /* 0x00019300ff097b82 */ /* 0x000f240000000800 */
[----:B----4-:R-:W-:-:S04]  /*0ce0*/  IADD3 R9, P0, R24, R9, RZ ;  /* 0x0000000918097210 */ /* 0x010fc80007f1e0ff */
        /* <DEDUP_REMOVED lines=8> */
.L_x_10:
[----:B-1----:R-:W-:Y:S01]  /*0d70*/  SHF.R.U64 R4, R4, R14, R5 ;  /* 0x0000000e04047219 */ /* 0x002fe20000001205 */
[----:B0-----:R-:W-:Y:S01]  /*0d80*/  VIADD R6, R15, 0xffffffff ;  /* 0xffffffff0f067836 */ /* 0x001fe20000000000 */
[----:B------:R-:W-:Y:S01]  /*0d90*/  SHF.L.U32 R0, R23, R12, RZ ;  /* 0x0000000c17007219 */ /* 0x000fe200000006ff */
[----:B------:R-:W-:Y:S01]  /*0da0*/  IMAD.MOV.U32 R23, RZ, RZ, R28 ;  /* 0x000000ffff177224 */ /* 0x000fe200078e001c */
[----:B------:R-:W-:Y:S01]  /*0db0*/  LOP3.LUT R5, R27, R10, RZ, 0xc0, !PT ;  /* 0x0000000a1b057212 */ /* 0x000fe200078ec0ff */
[----:B------:R-:W-:Y:S01]  /*0dc0*/  IMAD.MOV R7, RZ, RZ, -R4 ;  /* 0x000000ffff077224 */ /* 0x000fe200078e0a04 */
[----:B------:R-:W-:Y:S02]  /*0dd0*/  SEL R3, R3, R30, !P1 ;  /* 0x0000001e03037207 */ /* 0x000fe40004800000 */
[----:B------:R-:W-:Y:S01]  /*0de0*/  LOP3.LUT R6, R13, R6, RZ, 0xc0, !PT ;  /* 0x000000060d067212 */ /* 0x000fe200078ec0ff */
[----:B------:R-:W-:Y:S02]  /*0df0*/  IMAD R4, R0, R4, R5 ;  /* 0x0000000400047224 */ /* 0x000fe400078e0205 */
[----:B--2---:R-:W-:-:S02]  /*0e00*/  IMAD R0, R7, R26, R24 ;  /* 0x0000001a07007224 */ /* 0x004fc400078e0218 */
[----:B---3--:R-:W-:Y:S02]  /*0e10*/  IMAD R3, R4, R25, R3 ;  /* 0x0000001904037224 */ /* 0x008fe400078e0203 */
[----:B------:R-:W-:Y:S02]  /*0e20*/  IMAD.MOV.U32 R5, RZ, RZ, 0x1 ;  /* 0x00000001ff057424 */ /* 0x000fe400078e00ff */
[----:B------:R-:W-:-:S03]  /*0e30*/  IMAD R4, R0, R15, R6 ;  /* 0x0000000f00047224 */ /* 0x000fc600078e0206 */
[----:B------:R-:W-:Y:S02]  /*0e40*/  PRMT R0, R5, 0x7610, R0 ;  /* 0x0000761005007816 */ /* 0x000fe40000000000 */
[----:B------:R-:W-:Y:S02]  /*0e50*/  SEL R154, R4, R3, !P1 ;  /* 0x00000003049a7207 */ /* 0x000fe40004800000 */
[----:B------:R-:W-:-:S07]  /*0e60*/  SEL R153, R3, R4, !P1 ;  /* 0x0000000403997207 */ /* 0x000fce0004800000 */
.L_x_8:
[----:B------:R-:W-:-:S08]  /*0e70*/  NOP ;  /* 0x0000000000007918 */ /* 0x000fd00000000000 */
[----:B------:R-:W0:Y:S02]  /*0e80*/  USETMAXREG.TRY_ALLOC.CTAPOOL UP0, 0xe8 ;  /* 0x000000e8000079c8 */ /* 0x000e240008000600 */
[----:B0-----:R-:W-:-:S13]  /*0e90*/  PLOP3.LUT P0, PT, PT, PT, UP0, 0x80, 0x0 ;  /* 0x000000000000781c */ /* 0x001fda0003f0f008 */
[----:B------:R-:W-:Y:S05]  /*0ea0*/  @!P0 BRA `(.L_x_8) ;  /* 0xfffffffc00f08947 */ /* 0x000fea000383ffff */
[----:B------:R-:W-:Y:S01]  /*0eb0*/  ULDC.64 UR4, c[0x0][0x598] ;  /* 0x0001660000047ab9 */ /* 0x000fe20000000a00 */
[----:B------:R-:W-:Y:S01]  /*0ec0*/  ULDC.64 UR36, c[0x0][0x208] ;  /* 0x0000820000247ab9 */ /* 0x000fe20000000a00 */
[----:B------:R-:W-:-:S04]  /*0ed0*/  ISETP.NE.U32.AND P0, PT, RZ, UR4, PT ;  /* 0x00000004ff007c0c */ /* 0x000fc8000bf05070 */
[----:B------:R-:W-:-:S13]  /*0ee0*/  ISETP.NE.AND.EX P0, PT, RZ, UR5, PT, P0 ;  /* 0x00000005ff007c0c */ /* 0x000fda000bf05300 */
[----:B------:R-:W-:Y:S05]  /*0ef0*/  @!P0 BRA `(.L_x_11) ;  /* 0x00000000001c8947 */ /* 0x000fea0003800000 */
[----:B------:R-:W0:Y:S02]  /*0f00*/  LDC.64 R4, c[0x0][0x598] ;  /* 0x00016600ff047b82 */ /* 0x000e240000000a00 */
[----:B0-----:R-:W2:Y:S02]  /*0f10*/  LDG.E.64 R4, desc[UR36][R4.64] ;  /* 0x0000002404047981 */ /* 0x001ea4000c1e1b00 */
[----:B--2---:R-:W-:-:S04]  /*0f20*/  ISETP.NE.U32.AND P0, PT, R4, RZ, PT ;  /* 0x000000ff0400720c */ /* 0x004fc80003f05070 */
[----:B------:R-:W-:-:S13]  /*0f30*/  ISETP.NE.AND.EX P0, PT, R5, RZ, PT, P0 ;  /* 0x000000ff0500720c */ /* 0x000fda0003f05300 */
[----:B------:R-:W-:Y:S05]  /*0f40*/  @!P0 BRA `(.L_x_11) ;  /* 0x0000000000088947 */ /* 0x000fea0003800000 */
[----:B------:R0:W5:Y:S01]  /*0f50*/  LD.E R155, desc[UR36][R4.64] ;  /* 0x00000024049b7980 */ /* 0x000162000c101900 */
[----:B------:R-:W-:Y:S05]  /*0f60*/  BRA `(.L_x_12) ;  /* 0x0000000000247947 */ /* 0x000fea0003800000 */
.L_x_11:
[----:B------:R-:W-:Y:S02]  /*0f70*/  ULDC.64 UR4, c[0x0][0x588] ;  /* 0x0001620000047ab9 */ /* 0x000fe40000000a00 */
[----:B------:R-:W-:-:S04]  /*0f80*/  ISETP.NE.U32.AND P0, PT, RZ, UR4, PT ;  /* 0x00000004ff007c0c */ /* 0x000fc8000bf05070 */
[----:B------:R-:W-:-:S13]  /*0f90*/  ISETP.NE.AND.EX P0, PT, RZ, UR5, PT, P0 ;  /* 0x00000005ff007c0c */ /* 0x000fda000bf05300 */
[----:B------:R-:W-:Y:S05]  /*0fa0*/  @!P0 BRA `(.L_x_13) ;  /* 0x00000000000c8947 */ /* 0x000fea0003800000 */
[----:B------:R-:W0:Y:S02]  /*0fb0*/  LDC.64 R4, c[0x0][0x588] ;  /* 0x00016200ff047b82 */ /* 0x000e240000000a00 */
[----:B0-----:R1:W5:Y:S01]  /*0fc0*/  LDG.E R155, desc[UR36][R4.64] ;  /* 0x00000024049b7981 */ /* 0x001362000c1e1900 */
[----:B------:R-:W-:Y:S05]  /*0fd0*/  BRA `(.L_x_12) ;  /* 0x0000000000087947 */ /* 0x000fea0003800000 */
.L_x_13:
[----:B------:R-:W-:Y:S02]  /*0fe0*/  ULDC UR4, c[0x0][0x580] ;  /* 0x0001600000047ab9 */ /* 0x000fe40000000800 */
[----:B------:R-:W-:-:S07]  /*0ff0*/  IMAD.U32 R155, RZ, RZ, UR4 ;  /* 0x00000004ff9b7e24 */ /* 0x000fce000f8e00ff */
.L_x_12:
[----:B------:R-:W-:Y:S02]  /*1000*/  ULDC.64 UR4, c[0x0][0x5a0] ;  /* 0x0001680000047ab9 */ /* 0x000fe40000000a00 */
[----:B------:R-:W-:-:S04]  /*1010*/  ISETP.NE.U32.AND P0, PT, RZ, UR4, PT ;  /* 0x00000004ff007c0c */ /* 0x000fc8000bf05070 */
[----:B------:R-:W-:-:S13]  /*1020*/  ISETP.NE.AND.EX P0, PT, RZ, UR5, PT, P0 ;  /* 0x00000005ff007c0c */ /* 0x000fda000bf05300 */
[----:B------:R-:W-:Y:S05]  /*1030*/  @!P0 BRA `(.L_x_14) ;  /* 0x00000000001c8947 */ /* 0x000fea0003800000 */
[----:B01----:R-:W0:Y:S02]  /*1040*/  LDC.64 R4, c[0x0][0x5a0] ;  /* 0x00016800ff047b82 */ /* 0x003e240000000a00 */
[----:B0-----:R-:W2:Y:S02]  /*1050*/  LDG.E.64 R4, desc[UR36][R4.64] ;  /* 0x0000002404047981 */ /* 0x001ea4000c1e1b00 */
[----:B--2---:R-:W-:-:S04]  /*1060*/  ISETP.NE.U32.AND P0, PT, R4, RZ, PT ;  /* 0x000000ff0400720c */ /* 0x004fc80003f05070 */
[----:B------:R-:W-:-:S13]  /*1070*/  ISETP.NE.AND.EX P0, PT, R5, RZ, PT, P0 ;  /* 0x000000ff0500720c */ /* 0x000fda0003f05300 */
[----:B------:R-:W-:Y:S05]  /*1080*/  @!P0 BRA `(.L_x_14) ;  /* 0x0000000000088947 */ /* 0x000fea0003800000 */
[----:B------:R0:W5:Y:S01]  /*1090*/  LD.E R156, desc[UR36][R4.64] ;  /* 0x00000024049c7980 */ /* 0x000162000c101900 */
[----:B------:R-:W-:Y:S05]  /*10a0*/  BRA `(.L_x_15) ;  /* 0x0000000000247947 */ /* 0x000fea0003800000 */
.L_x_14:
[----:B------:R-:W-:Y:S02]  /*10b0*/  ULDC.64 UR4, c[0x0][0x590] ;  /* 0x0001640000047ab9 */ /* 0x000fe40000000a00 */
[----:B------:R-:W-:-:S04]  /*10c0*/  ISETP.NE.U32.AND P0, PT, RZ, UR4, PT ;  /* 0x00000004ff007c0c */ /* 0x000fc8000bf05070 */
[----:B------:R-:W-:-:S13]  /*10d0*/  ISETP.NE.AND.EX P0, PT, RZ, UR5, PT, P0 ;  /* 0x00000005ff007c0c */ /* 0x000fda000bf05300 */
[----:B------:R-:W-:Y:S05]  /*10e0*/  @!P0 BRA `(.L_x_16) ;  /* 0x00000000000c8947 */ /* 0x000fea0003800000 */
[----:B------:R-:W2:Y:S02]  /*10f0*/  LDC.64 R156, c[0x0][0x590] ;  /* 0x00016400ff9c7b82 */ /* 0x000ea40000000a00 */
[----:B--2---:R2:W5:Y:S01]  /*1100*/  LDG.E R156, desc[UR36][R156.64] ;  /* 0x000000249c9c7981 */ /* 0x004562000c1e1900 */
[----:B------:R-:W-:Y:S05]  /*1110*/  BRA `(.L_x_15) ;  /* 0x0000000000087947 */ /* 0x000fea0003800000 */
.L_x_16:
[----:B------:R-:W-:Y:S02]  /*1120*/  ULDC UR4, c[0x0][0x584] ;  /* 0x0001610000047ab9 */ /* 0x000fe40000000800 */
[----:B------:R-:W-:-:S07]  /*1130*/  MOV R156, UR4 ;  /* 0x00000004009c7c02 */ /* 0x000fce0008000f00 */
.L_x_15:
[----:B------:R-:W-:-:S13]  /*1140*/  LOP3.LUT P0, RZ, R0, 0xff, RZ, 0xc0, !PT ;  /* 0x000000ff00ff7812 */ /* 0x000fda000780c0ff */
[----:B------:R-:W-:Y:S05]  /*1150*/  @!P0 EXIT ;  /* 0x000000000000894d */ /* 0x000fea0003800000 */
[----:B------:R-:W-:Y:S01]  /*1160*/  ULDC UR4, c[0x0][0x28c] ;  /* 0x0000a30000047ab9 */ /* 0x000fe20000000800 */
[----:B------:R-:W-:Y:S01]  /*1170*/  LOP3.LUT R166, R19, 0x1, RZ, 0xfc, !PT ;  /* 0x0000000113a67812 */ /* 0x000fe200078efcff */
[----:B------:R-:W-:Y:S01]  /*1180*/  UIADD3 UR4, UR4, 0x3f, URZ ;  /* 0x0000003f04047890 */ /* 0x000fe2000fffe03f */
[----:B------:R-:W-:Y:S01]  /*1190*/  UMOV UR38, URZ ;  /* 0x0000003f00267c82 */ /* 0x000fe20008000000 */
[----:B------:R-:W-:Y:S02]  /*11a0*/  UMOV UR39, URZ ;  /* 0x0000003f00277c82 */ /* 0x000fe40008000000 */
[----:B------:R-:W-:-:S04]  /*11b0*/  USHF.R.S32.HI UR5, URZ, 0x1f, UR4 ;  /* 0x0000001f3f057899 */ /* 0x000fc80008011404 */
[----:B------:R-:W-:-:S04]  /*11c0*/  ULEA.HI UR5, UR5, UR4, URZ, 0x6 ;  /* 0x0000000405057291 */ /* 0x000fc8000f8f303f */
[----:B------:R-:W-:-:S12]  /*11d0*/  USHF.R.S32.HI UR40, URZ, 0x6, UR5 ;  /* 0x000000063f287899 */ /* 0x000fd80008011405 */
.L_x_290:
[----:B------:R-:W-:Y:S01]  /*11e0*/  LOP3.LUT R0, R18, 0x80, RZ, 0xc0, !PT ;  /* 0x0000008012007812 */ /* 0x000fe200078ec0ff */
[----:B---3--:R-:W3:Y:S01]  /*11f0*/  S2UR UR7, SR_CgaCtaId ;  /* 0x00000000000779c3 */ /* 0x008ee20000008800 */
[----:B------:R-:W-:Y:S02]  /*1200*/  UMOV UR6, 0x400 ;  /* 0x0000040000067882 */ /* 0x000fe40000000000 */
[----:B------:R-:W-:-:S06]  /*1210*/  SHF.R.U32.HI R0, RZ, 0x7, R0 ;  /* 0x00000007ff007819 */ /* 0x000fcc0000011600 */
[----:B----4-:R-:W4:Y:S01]  /*1220*/  SHFL.IDX PT, R0, R0, RZ, 0x1f ;  /* 0x00001fff00007589 */ /* 0x010f2200000e0000 */
[----:B---3--:R-:W-:Y:S01]  /*1230*/  ULEA UR6, UR7, UR6, 0x18 ;  /* 0x0000000607067291 */ /* 0x008fe2000f8ec03f */
[----:B----4-:R-:W-:-:S13]  /*1240*/  R2UR UR4, R0 ;  /* 0x00000000000472ca */ /* 0x010fda00000e0000 */
[----:B------:R-:W-:-:S04]  /*1250*/  ULEA.HI UR5, UR4, UR4, URZ, 0x1 ;  /* 0x0000000404057291 */ /* 0x000fc8000f8f083f */
[----:B------:R-:W-:-:S04]  /*1260*/  ULOP3.LUT UR5, UR5, 0x7fffe, URZ, 0xc0, !UPT ;  /* 0x0007fffe05057892 */ /* 0x000fc8000f8ec03f */
[----:B------:R-:W-:-:S03]  /*1270*/  UIADD3 UR5, UR4, -UR5, URZ ;  /* 0x8000000504057290 */ /* 0x000fc6000fffe03f */
[----:B------:R-:W-:Y:S01]  /*1280*/  ULDC UR4, c[0x0][0x28c] ;  /* 0x0000a30000047ab9 */ /* 0x000fe20000000800 */
[----:B------:R-:W-:Y:S01]  /*1290*/  ULEA UR5, UR5, UR6, 0xd ;  /* 0x0000000605057291 */ /* 0x000fe2000f8e683f */
[----:B------:R-:W-:-:S03]  /*12a0*/  ISETP.LT.AND P0, PT, RZ, UR4, PT ;  /* 0x00000004ff007c0c */ /* 0x000fc6000bf01270 */
[----:B------:R-:W-:-:S04]  /*12b0*/  UIADD3 UR5, UR5, 0x100, URZ ;  /* 0x0000010005057890 */ /* 0x000fc8000fffe03f */
[----:B------:R-:W-:-:S04]  /*12c0*/  USHF.R.U32.HI UR5, URZ, 0x4, UR5 ;  /* 0x000000043f057899 */ /* 0x000fc80008011605 */
[----:B------:R-:W-:Y:S02]  /*12d0*/  ULOP3.LUT UR41, UR5, 0x3fff, URZ, 0xc0, !UPT ;  /* 0x00003fff05297892 */ /* 0x000fe4000f8ec03f */
[----:B-12---:R-:W-:Y:S10]  /*12e0*/  @P0 BRA `(.L_x_17) ;  /* 0x0000000000400947 */ /* 0x006ff40003800000 */
[----:B------:R-:W-:Y:S01]  /*12f0*/  MOV R0, 0x0 ;  /* 0x0000000000007802 */ /* 0x000fe20000000f00 */
[----:B------:R-:W-:Y:S01]  /*1300*/  ULDC.64 UR4, c[0x4][0x68] ;  /* 0x01001a0000047ab9 */ /* 0x000fe20000000a00 */
[----:B------:R-:W-:Y:S01]  /*1310*/  ULDC.64 UR6, c[0x4][0x8] ;  /* 0x0100020000067ab9 */ /* 0x000fe20000000a00 */
[----:B01----:R-:W-:Y:S01]  /*1320*/  IMAD.U32 R4, RZ, RZ, UR4 ;  /* 0x00000004ff047e24 */ /* 0x003fe2000f8e00ff */
[----:B------:R0:W1:Y:S01]  /*1330*/  LDC.64 R14, c[0x4][R0] ;  /* 0x01000000000e7b82 */ /* 0x0000620000000a00 */
[----:B------:R-:W-:Y:S01]  /*1340*/  IMAD.U32 R5, RZ, RZ, UR5 ;  /* 0x00000005ff057e24 */ /* 0x000fe2000f8e00ff */
[----:B------:R-:W-:Y:S01]  /*1350*/  ULDC.64 UR4, c[0x4][0x70] ;  /* 0x01001c0000047ab9 */ /* 0x000fe20000000a00 */
[----:B------:R-:W-:Y:S01]  /*1360*/  IMAD.U32 R10, RZ, RZ, UR6 ;  /* 0x00000006ff0a7e24 */ /* 0x000fe2000f8e00ff */
[----:B------:R-:W-:Y:S01]  /*1370*/  MOV R12, 0x1 ;  /* 0x00000001000c7802 */ /* 0x000fe20000000f00 */
[----:B------:R-:W-:Y:S02]  /*1380*/  IMAD.U32 R6, RZ, RZ, UR4 ;  /* 0x00000004ff067e24 */ /* 0x000fe4000f8e00ff */
[----:B------:R-:W-:-:S02]  /*1390*/  IMAD.U32 R7, RZ, RZ, UR5 ;  /* 0x00000005ff077e24 */ /* 0x000fc4000f8e00ff */
[----:B------:R-:W-:Y:S02]  /*13a0*/  IMAD.U32 R11, RZ, RZ, UR7 ;  /* 0x00000007ff0b7e24 */ /* 0x000fe4000f8e00ff */
[----:B------:R-:W-:Y:S02]  /*13b0*/  IMAD.MOV.U32 R8, RZ, RZ, 0x1e1 ;  /* 0x000001e1ff087424 */ /* 0x000fe400078e00ff */
[----:B0-----:R-:W-:-:S07]  /*13c0*/  IMAD.MOV.U32 R13, RZ, RZ, RZ ;  /* 0x000000ffff0d7224 */ /* 0x001fce00078e00ff */
[----:B------:R-:W-:-:S07]  /*13d0*/  LEPC R20, `(.L_x_17) ;  /* 0x000000001014794e */ /* 0x000fce0000000000 */
[----:B-12--5:R-:W-:Y:S05]  /*13e0*/  CALL.ABS.NOINC R14 ;  /* 0x000000000e007343 */ /* 0x026fea0003c00000 */
.L_x_17:
[----:B------:R-:W-:-:S13]  /*13f0*/  ISETP.NE.AND P0, PT, R166, 0x3, PT ;  /* 0x00000003a600780c */ /* 0x000fda0003f05270 */
[----:B------:R-:W-:Y:S05]  /*1400*/  @!P0 BRA `(.L_x_18) ;  /* 0x0000000000048947 */ /* 0x000fea0003800000 */
[----:B------:R-:W-:Y:S01]  /*1410*/  BPT.TRAP 0x1 ;  /* 0x000000040000795c */ /* 0x000fe20000300000 */
.L_x_18:
[----:B------:R-:W3:Y:S01]  /*1420*/  S2UR UR5, SR_CgaCtaId ;  /* 0x00000000000579c3 */ /* 0x000ee20000008800 */
[----:B------:R-:W-:Y:S01]  /*1430*/  UMOV UR4, 0x400 ;  /* 0x0000040000047882 */ /* 0x000fe20000000000 */
[----:B------:R-:W-:Y:S02]  /*1440*/  IMAD.U32 R0, RZ, RZ, UR38 ;  /* 0x00000026ff007e24 */ /* 0x000fe4000f8e00ff */
[----:B------:R-:W-:-:S03]  /*1450*/  IMAD.U32 R3, RZ, RZ, UR39 ;  /* 0x00000027ff037e24 */ /* 0x000fc6000f8e00ff */
[----:B------:R-:W-:Y:S01]  /*1460*/  SHF.L.U32 R0, R0, 0x1f, RZ ;  /* 0x0000001f00007819 */ /* 0x000fe200000006ff */
[----:B---3--:R-:W-:-:S06]  /*1470*/  ULEA UR4, UR5, UR4, 0x18 ;  /* 0x0000000405047291 */ /* 0x008fcc000f8ec03f */
[----:B------:R-:W-:-:S04]  /*1480*/  IMAD.U32 R6, RZ, RZ, UR4 ;  /* 0x00000004ff067e24 */ /* 0x000fc8000f8e00ff */
[----:B------:R-:W-:-:S04]  /*1490*/  IMAD R3, R3, 0x8, R6 ;  /* 0x0000000803037824 */ /* 0x000fc800078e0206 */
[----:B------:R3:W4:Y:S01]  /*14a0*/  SYNCS.PHASECHK.TRANS64.TRYWAIT P1, [R3+URZ], R0 ;  /* 0x00000000030075a7 */ /* 0x000722000802017f */
[----:B------:R-:W-:Y:S05]  /*14b0*/  @!P0 BRA `(.L_x_19) ;  /* 0x0000000000048947 */ /* 0x000fea0003800000 */
[----:B------:R-:W-:Y:S01]  /*14c0*/  BPT.TRAP 0x1 ;  /* 0x000000040000795c */ /* 0x000fe20000300000 */
.L_x_19:
[----:B----4-:R-:W-:Y:S05]  /*14d0*/  @P1 BRA `(.L_x_20) ;  /* 0x0000000000081947 */ /* 0x010fea0003800000 */
[----:B------:R-:W4:Y:S02]  /*14e0*/  SYNCS.PHASECHK.TRANS64.TRYWAIT P1, [R3+URZ], R0 ;  /* 0x00000000030075a7 */ /* 0x000f24000802017f */
[----:B----4-:R-:W-:Y:S05]  /*14f0*/  @!P1 BRA `(.L_x_21) ;  /* 0x000000ac00d49947 */ /* 0x010fea0003800000 */
.L_x_20:
[----:B------:R-:W-:-:S04]  /*1500*/  UISETP.LT.AND UP0, UPT, UR40, 0x1, UPT ;  /* 0x000000012800788c */ /* 0x000fc8000bf01270 */
[----:B------:R-:W-:-:S06]  /*1510*/  USEL UR4, UR40, 0x1, UP0 ;  /* 0x0000000128047887 */ /* 0x000fcc0008000000 */
[----:B---34-:R-:W-:Y:S01]  /*1520*/  IMAD.U32 R0, RZ, RZ, UR4 ;  /* 0x00000004ff007e24 */ /* 0x018fe2000f8e00ff */
[----:B------:R-:W-:Y:S05]  /*1530*/  WARPSYNC.ALL ;  /* 0x0000000000007948 */ /* 0x000fea0003800000 */
[----:B------:R-:W-:-:S04]  /*1540*/  IADD3 R0, -R0, UR40, RZ ;  /* 0x0000002800007c10 */ /* 0x000fc8000fffe1ff */
[----:B------:R-:W-:Y:S02]  /*1550*/  ISETP.GE.AND P1, PT, R0, 0x1, PT ;  /* 0x000000010000780c */ /* 0x000fe40003f26270 */
[----:B------:R-:W-:Y:S01]  /*1560*/  R2UR UR4, R6 ;  /* 0x00000000060472ca */ /* 0x000fe200000e0000 */
[----:B------:R-:W-:Y:S01]  /*1570*/  WARPGROUP.ARRIVE ;  /* 0x00000000000079c5 */ /* 0x000fe20000000000 */
[----:B------:R-:W-:Y:S01]  /*1580*/  UMOV UR9, 0x40000040 ;  /* 0x4000004000097882 */ /* 0x000fe20000000000 */
[----:B------:R-:W-:-:S10]  /*1590*/  UMOV UR11, 0x40000040 ;  /* 0x40000040000b7882 */ /* 0x000fd40000000000 */
[----:B------:R-:W-:-:S04]  /*15a0*/  UIADD3 UR4, UR4, 0x18100, URZ ;  /* 0x0001810004047890 */ /* 0x000fc8000fffe03f */
[----:B------:R-:W-:-:S04]  /*15b0*/  USHF.R.U32.HI UR4, URZ, 0x4, UR4 ;  /* 0x000000043f047899 */ /* 0x000fc80008011604 */
[----:B------:R-:W-:Y:S02]  /*15c0*/  ULOP3.LUT UR5, UR4, 0x3fff, URZ, 0xc0, !UPT ;  /* 0x00003fff04057892 */ /* 0x000fe4000f8ec03f */
[----:B------:R-:W-:Y:S02]  /*15d0*/  ULOP3.LUT UR4, UR41, 0x10000, URZ, 0xfc, !UPT ;  /* 0x0001000029047892 */ /* 0x000fe4000f8efc3f */
[----:B------:R-:W-:Y:S02]  /*15e0*/  ULOP3.LUT UR5, UR5, 0x10000, URZ, 0xfc, !UPT ;  /* 0x0001000005057892 */ /* 0x000fe4000f8efc3f */
[----:B------:R-:W-:Y:S02]  /*15f0*/  ULEA UR6, UR39, UR4, 0xb ;  /* 0x0000000427067291 */ /* 0x000fe4000f8e583f */
[----:B------:R-:W-:-:S05]  /*1600*/  ULEA UR7, UR39, UR5, 0xa ;  /* 0x0000000527077291 */ /* 0x000fca000f8e503f */
[----:B------:R-:W-:Y:S02]  /*1610*/  UMOV UR8, UR6 ;  /* 0x0000000600087c82 */ /* 0x000fe40008000000 */
[----:B------:R-:W-:Y:S02]  /*1620*/  UMOV UR10, UR7 ;  /* 0x00000007000a7c82 */ /* 0x000fe40008000000 */
[----:B------:R-:W-:Y:S01]  /*1630*/  HGMMA.64x128x16.F32 R88, gdesc[UR8], RZ, !UPT, gsb0 ;  /* 0x01e00000085879f0 */ /* 0x000fe2000c0008ff */
[----:B------:R-:W-:Y:S01]  /*1640*/  UIADD3 UR8, UR6, 0x400, URZ ;  /* 0x0000040006087890 */ /* 0x000fe2000fffe03f */
[----:B------:R-:W-:Y:S01]  /*1650*/  UMOV UR9, 0x40000040 ;  /* 0x4000004000097882 */ /* 0x000fe20000000000 */
[----:B------:R-:W-:Y:S02]  /*1660*/  WARPGROUP.DEPBAR.LE gsb0, 0x0 ;  /* 0x00008000000079c5 */ /* 0x000fe40000010000 */
[----:B------:R-:W-:-:S07]  /*1670*/  WARPGROUP.ARRIVE ;  /* 0x00000000000079c5 */ /* 0x000fce0000000000 */
[----:B------:R-:W-:Y:S01]  /*1680*/  HGMMA.64x128x16.F32 R24, gdesc[UR8], RZ, !UPT, gsb0 ;  /* 0x01e00000081879f0 */ /* 0x000fe2000c0008ff */
[----:B------:R-:W-:Y:S02]  /*1690*/  UIADD3 UR8, UR6, 0x2, URZ ;  /* 0x0000000206087890 */ /* 0x000fe4000fffe03f */
[----:B------:R-:W-:Y:S01]  /*16a0*/  UIADD3 UR10, UR7, 0x2, URZ ;  /* 0x00000002070a7890 */ /* 0x000fe2000fffe03f */
[----:B------:R-:W-:Y:S01]  /*16b0*/  UMOV UR9, 0x40000040 ;  /* 0x4000004000097882 */ /* 0x000fe20000000000 */
[----:B------:R-:W-:Y:S01]  /*16c0*/  UMOV UR11, 0x40000040 ;  /* 0x40000040000b7882 */ /* 0x000fe20000000000 */
[----:B------:R-:W-:Y:S02]  /*16d0*/  WARPGROUP.DEPBAR.LE gsb0, 0x0 ;  /* 0x00008000000079c5 */ /* 0x000fe40000010000 */
[----:B------:R-:W-:-:S06]  /*16e0*/  WARPGROUP.ARRIVE ;  /* 0x00000000000079c5 */ /* 0x000fcc0000000000 */
[----:B------:R-:W-:Y:S01]  /*16f0*/  HGMMA.64x128x16.F32 R88, gdesc[UR8], R88, gsb0 ;  /* 0x01e00000085879f0 */ /* 0x000fe20008000858 */
[----:B------:R-:W-:Y:S01]  /*1700*/  UIADD3 UR8, UR6, 0x402, URZ ;  /* 0x0000040206087890 */ /* 0x000fe2000fffe03f */
[----:B------:R-:W-:Y:S01]  /*1710*/  UMOV UR9, 0x40000040 ;  /* 0x4000004000097882 */ /* 0x000fe20000000000 */
[----:B------:R-:W-:Y:S02]  /*1720*/  WARPGROUP.DEPBAR.LE gsb0, 0x0 ;  /* 0x00008000000079c5 */ /* 0x000fe40000010000 */
[----:B------:R-:W-:-:S07]  /*1730*/  WARPGROUP.ARRIVE ;  /* 0x00000000000079c5 */ /* 0x000fce0000000000 */
[----:B------:R-:W-:Y:S01]  /*1740*/  HGMMA.64x128x16.F32 R24, gdesc[UR8], R24, gsb0 ;  /* 0x01e00000081879f0 */ /* 0x000fe20008000818 */
        /* <DEDUP_REMOVED lines=23> */
[----:B------:R-:W-:Y:S03]  /*18c0*/  HGMMA.64x128x16.F32 R24, gdesc[UR8], R24, gsb0 ;  /* 0x01e00000081879f0 */ /* 0x000fe60008000818 */
[----:B------:R-:W-:Y:S02]  /*18d0*/  WARPGROUP.DEPBAR.LE gsb0, 0x0 ;  /* 0x00008000000079c5 */ /* 0x000fe40000010000 */
[----:B------:R-:W-:Y:S05]  /*18e0*/  @!P1 BRA `(.L_x_22) ;  /* 0x0000000400749947 */ /* 0x000fea0003800000 */
[----:B------:R-:W-:Y:S02]  /*18f0*/  UIADD3 UR6, UR39, 0x1, URZ ;  /* 0x0000000127067890 */ /* 0x000fe4000fffe03f */
[----:B------:R-:W-:Y:S02]  /*1900*/  IMAD.U32 R3, RZ, RZ, UR39 ;  /* 0x00000027ff037e24 */ /* 0x000fe4000f8e00ff */
[----:B------:R-:W-:-:S04]  /*1910*/  UISETP.NE.AND UP0, UPT, UR6, 0x3, UPT ;  /* 0x000000030600788c */ /* 0x000fc8000bf05270 */
[----:B------:R-:W-:Y:S02]  /*1920*/  USEL UR7, URZ, 0x1, UP0 ;  /* 0x000000013f077887 */ /* 0x000fe40008000000 */
[----:B------:R-:W-:Y:S02]  /*1930*/  USEL UR6, UR6, URZ, UP0 ;  /* 0x0000003f06067287 */ /* 0x000fe40008000000 */
[----:B------:R-:W-:-:S06]  /*1940*/  ULOP3.LUT UR7, UR38, UR7, URZ, 0x3c, !UPT ;  /* 0x0000000726077292 */ /* 0x000fcc000f8e3c3f */
[----:B------:R-:W-:-:S07]  /*1950*/  MOV R7, UR7 ;  /* 0x0000000700077c02 */ /* 0x000fce0008000f00 */
.L_x_29:
[----:B------:R-:W-:Y:S05]  /*1960*/  @!P0 BRA `(.L_x_23) ;  /* 0x0000000000048947 */ /* 0x000fea0003800000 */
[----:B------:R-:W-:Y:S01]  /*1970*/  BPT.TRAP 0x1 ;  /* 0x000000040000795c */ /* 0x000fe20000300000 */
.L_x_23:
[----:B------:R-:W3:Y:S01]  /*1980*/  S2UR UR8, SR_CgaCtaId ;  /* 0x00000000000879c3 */ /* 0x000ee20000008800 */
[----:B------:R-:W-:Y:S01]  /*1990*/  UMOV UR7, 0x400 ;  /* 0x0000040000077882 */ /* 0x000fe20000000000 */
[----:B01----:R-:W-:Y:S01]  /*19a0*/  IMAD.U32 R5, RZ, RZ, UR6 ;  /* 0x00000006ff057e24 */ /* 0x003fe2000f8e00ff */
[----:B------:R-:W-:Y:S01]  /*19b0*/  SHF.L.U32 R4, R7, 0x1f, RZ ;  /* 0x0000001f07047819 */ /* 0x000fe200000006ff */
[----:B---3--:R-:W-:-:S06]  /*19c0*/  ULEA UR7, UR8, UR7, 0x18 ;  /* 0x0000000708077291 */ /* 0x008fcc000f8ec03f */
[----:B------:R-:W-:-:S04]  /*19d0*/  IMAD.U32 R6, RZ, RZ, UR7 ;  /* 0x00000007ff067e24 */ /* 0x000fc8000f8e00ff */
[----:B------:R-:W-:-:S04]  /*19e0*/  IMAD R5, R5, 0x8, R6 ;  /* 0x0000000805057824 */ /* 0x000fc800078e0206 */
[----:B------:R0:W1:Y:S01]  /*19f0*/  SYNCS.PHASECHK.TRANS64.TRYWAIT P1, [R5+URZ], R4 ;  /* 0x00000004050075a7 */ /* 0x000062000802017f */
[----:B------:R-:W-:Y:S05]  /*1a00*/  @!P0 BRA `(.L_x_24) ;  /* 0x0000000000048947 */ /* 0x000fea0003800000 */
[----:B------:R-:W-:Y:S01]  /*1a10*/  BPT.TRAP 0x1 ;  /* 0x000000040000795c */ /* 0x000fe20000300000 */
.L_x_24:
[----:B-1----:R-:W-:Y:S05]  /*1a20*/  @P1 BRA `(.L_x_25) ;  /* 0x0000000000081947 */ /* 0x002fea0003800000 */
[----:B------:R-:W1:Y:S02]  /*1a30*/  SYNCS.PHASECHK.TRANS64.TRYWAIT P1, [R5+URZ], R4 ;  /* 0x00000004050075a7 */ /* 0x000e64000802017f */
[----:B-1----:R-:W-:Y:S05]  /*1a40*/  @!P1 BRA `(.L_x_26) ;  /* 0x000000a800949947 */ /* 0x002fea0003800000 */
.L_x_25:
[----:B------:R-:W-:Y:S01]  /*1a50*/  ULEA UR7, UR6, UR4, 0xb ;  /* 0x0000000406077291 */ /* 0x000fe2000f8e583f */
[----:B------:R-:W-:Y:S01]  /*1a60*/  WARPGROUP.ARRIVE ;  /* 0x00000000000079c5 */ /* 0x000fe20000000000 */
[----:B------:R-:W-:Y:S01]  /*1a70*/  ULEA UR12, UR6, UR5, 0xa ;  /* 0x00000005060c7291 */ /* 0x000fe2000f8e503f */
[----:B------:R-:W-:Y:S01]  /*1a80*/  UMOV UR9, 0x40000040 ;  /* 0x4000004000097882 */ /* 0x000fe20000000000 */
[----:B------:R-:W-:-:S03]  /*1a90*/  UMOV UR11, 0x40000040 ;  /* 0x40000040000b7882 */ /* 0x000fc60000000000 */
[----:B------:R-:W-:Y:S02]  /*1aa0*/  UMOV UR8, UR7 ;  /* 0x0000000700087c82 */ /* 0x000fe40008000000 */
[----:B------:R-:W-:Y:S02]  /*1ab0*/  UMOV UR10, UR12 ;  /* 0x0000000c000a7c82 */ /* 0x000fe40008000000 */
        /* <DEDUP_REMOVED lines=44> */
[----:B------:R-:W-:Y:S01]  /*1d80*/  BPT.TRAP 0x1 ;  /* 0x000000040000795c */ /* 0x000fe20000300000 */
.L_x_27:
[----:B------:R-:W-:-:S13]  /*1d90*/  ISETP.NE.AND P1, PT, R22, RZ, PT ;  /* 0x000000ff1600720c */ /* 0x000fda0003f25270 */
[----:B01----:R-:W-:-:S04]  /*1da0*/  @P1 IMAD R4, R3, 0x8, R6 ;  /* 0x0000000803041824 */ /* 0x003fc800078e0206 */
[----:B------:R-:W-:-:S05]  /*1db0*/  @P1 VIADD R5, R4, 0x18 ;  /* 0x0000001804051836 */ /* 0x000fca0000000000 */
[----:B------:R-:W-:-:S04]  /*1dc0*/  @P1 PRMT R5, R152, 0x654, R5 ;  /* 0x0000065498051816 */ /* 0x000fc80000000005 */
[----:B------:R0:W-:Y:S01]  /*1dd0*/  @P1 SYNCS.ARRIVE.TRANS64.RED.A1T0 RZ, [R5+URZ], RZ ;  /* 0x000000ff05ff19a7 */ /* 0x0001e2000810043f */
[----:B------:R-:W-:-:S13]  /*1de0*/  ISETP.GT.U32.AND P1, PT, R19, 0x1, PT ;  /* 0x000000011300780c */ /* 0x000fda0003f24070 */
[----:B0-----:R-:W-:Y:S05]  /*1df0*/  @P1 BRA `(.L_x_28) ;  /* 0x0000000000041947 */ /* 0x001fea0003800000 */
[----:B------:R-:W-:Y:S01]  /*1e00*/  BPT.TRAP 0x1 ;  /* 0x000000040000795c */ /* 0x000fe20000300000 */
.L_x_28:
[----:B------:R-:W-:Y:S01]  /*1e10*/  UIADD3 UR6, UR6, 0x1, URZ ;  /* 0x0000000106067890 */ /* 0x000fe2000fffe03f */
[C---:B------:R-:W-:Y:S01]  /*1e20*/  ISETP.GT.AND P2, PT, R0.reuse, 0x1, PT ;  /* 0x000000010000780c */ /* 0x040fe20003f44270 */
[----:B------:R-:W-:Y:S02]  /*1e30*/  VIADD R3, R3, 0x1 ;  /* 0x0000000103037836 */ /* 0x000fe40000000000 */
[----:B------:R-:W-:Y:S01]  /*1e40*/  UISETP.NE.AND UP0, UPT, UR6, 0x3, UPT ;  /* 0x000000030600788c */ /* 0x000fe2000bf05270 */
[----:B------:R-:W-:Y:S02]  /*1e50*/  VIADD R0, R0, 0xffffffff ;  /* 0xffffffff00007836 */ /* 0x000fe40000000000 */
[C---:B------:R-:W-:Y:S01]  /*1e60*/  ISETP.NE.AND P1, PT, R3.reuse, 0x3, PT ;  /* 0x000000030300780c */ /* 0x040fe20003f25270 */
[----:B------:R-:W-:Y:S02]  /*1e70*/  USEL UR7, URZ, 0x1, UP0 ;  /* 0x000000013f077887 */ /* 0x000fe40008000000 */
[----:B------:R-:W-:Y:S01]  /*1e80*/  USEL UR6, UR6, URZ, UP0 ;  /* 0x0000003f06067287 */ /* 0x000fe20008000000 */
[----:B------:R-:W-:-:S03]  /*1e90*/  SEL R3, R3, RZ, P1 ;  /* 0x000000ff03037207 */ /* 0x000fc60000800000 */
[----:B------:R-:W-:Y:S01]  /*1ea0*/  LOP3.LUT R7, R7, UR7, RZ, 0x3c, !PT ;  /* 0x0000000707077c12 */ /* 0x000fe2000f8e3cff */
[----:B------:R-:W-:Y:S07]  /*1eb0*/  @P2 BRA `(.L_x_29) ;  /* 0xfffffff800a82947 */ /* 0x000fee000383ffff */
.L_x_22:
[----:B------:R-:W3:Y:S02]  /*1ec0*/  LDC R0, c[0x0][0x28c] ;  /* 0x0000a300ff007b82 */ /* 0x000ee40000000800 */
[----:B---3--:R-:W-:-:S13]  /*1ed0*/  ISETP.GE.AND P1, PT, R0, 0x1, PT ;  /* 0x000000010000780c */ /* 0x008fda0003f26270 */
[----:B------:R-:W-:Y:S05]  /*1ee0*/  @!P1 BRA `(.L_x_30) ;  /* 0x0000000000509947 */ /* 0x000fea0003800000 */
[----:B------:R-:W-:Y:S05]  /*1ef0*/  @!P0 BRA `(.L_x_31) ;  /* 0x0000000000048947 */ /* 0x000fea0003800000 */
[----:B------:R-:W-:Y:S01]  /*1f00*/  BPT.TRAP 0x1 ;  /* 0x000000040000795c */ /* 0x000fe20000300000 */
.L_x_31:
[----:B------:R-:W-:Y:S01]  /*1f10*/  ISETP.NE.AND P0, PT, R22, RZ, PT ;  /* 0x000000ff1600720c */ /* 0x000fe20003f05270 */
[----:B------:R-:W-:Y:S01]  /*1f20*/  BSSY B0, `(.L_x_32) ;  /* 0x000000e000007945 */ /* 0x000fe20003800000 */
[----:B------:R-:W-:-:S11]  /*1f30*/  ISETP.GT.U32.AND P1, PT, R19, 0x1, PT ;  /* 0x000000011300780c */ /* 0x000fd60003f24070 */
[----:B------:R-:W-:Y:S05]  /*1f40*/  @!P0 BRA `(.L_x_33) ;  /* 0x00000000002c8947 */ /* 0x000fea0003800000 */
[----:B------:R-:W-:-:S04]  /*1f50*/  UISETP.LT.AND UP0, UPT, UR40, 0x1, UPT ;  /* 0x000000012800788c */ /* 0x000fc8000bf01270 */
[----:B------:R-:W-:-:S04]  /*1f60*/  USEL UR6, UR40, 0x1, UP0 ;  /* 0x0000000128067887 */ /* 0x000fc80008000000 */
[----:B------:R-:W-:-:S04]  /*1f70*/  UIADD3 UR6, UR39, UR40, -UR6 ;  /* 0x0000002827067290 */ /* 0x000fc8000fffe806 */
[----:B------:R-:W-:-:S04]  /*1f80*/  UIMAD.WIDE.U32 UR4, UR6, -0x55555555, URZ ;  /* 0xaaaaaaab060478a5 */ /* 0x000fc8000f8e003f */
[----:B------:R-:W-:-:S04]  /*1f90*/  USHF.R.U32.HI UR4, URZ, 0x1, UR5 ;  /* 0x000000013f047899 */ /* 0x000fc80008011605 */
[----:B------:R-:W-:-:S06]  /*1fa0*/  UIMAD UR6, UR4, -0x3, UR6 ;  /* 0xfffffffd040678a4 */ /* 0x000fcc000f8e0206 */
[----:B------:R-:W-:-:S05]  /*1fb0*/  MOV R3, UR6 ;  /* 0x0000000600037c02 */ /* 0x000fca0008000f00 */
[----:B------:R-:W-:-:S04]  /*1fc0*/  IMAD R0, R3, 0x8, R6 ;  /* 0x0000000803007824 */ /* 0x000fc800078e0206 */
[----:B------:R-:W-:-:S05]  /*1fd0*/  VIADD R3, R0, 0x18 ;  /* 0x0000001800037836 */ /* 0x000fca0000000000 */
[----:B------:R-:W-:-:S04]  /*1fe0*/  PRMT R3, R152, 0x654, R3 ;  /* 0x0000065498037816 */ /* 0x000fc80000000003 */
[----:B------:R3:W-:Y:S03]  /*1ff0*/  SYNCS.ARRIVE.TRANS64.RED.A1T0 RZ, [R3+URZ], RZ ;  /* 0x000000ff03ff79a7 */ /* 0x0007e6000810043f */
.L_x_33:
[----:B------:R-:W-:Y:S05]  /*2000*/  BSYNC B0 ;  /* 0x0000000000007941 */ /* 0x000fea0003800000 */
.L_x_32:
[----:B------:R-:W-:Y:S05]  /*2010*/  @P1 BRA `(.L_x_30) ;  /* 0x0000000000041947 */ /* 0x000fea0003800000 */
[----:B------:R-:W-:Y:S01]  /*2020*/  BPT.TRAP 0x1 ;  /* 0x000000040000795c */ /* 0x000fe20000300000 */
.L_x_30:
[----:B------:R-:W4:Y:S01]  /*2030*/  LDC R6, c[0x0][0x288] ;  /* 0x0000a200ff067b82 */ /* 0x000f220000000800 */
[--C-:B------:R-:W-:Y:S01]  /*2040*/  SHF.R.U32.HI R0, RZ, 0x2, R18.reuse ;  /* 0x00000002ff007819 */ /* 0x100fe20000011612 */
[----:B------:R-:W-:Y:S01]  /*2050*/  IMAD.SHL.U32 R13, R154, 0x80, RZ ;  /* 0x000000809a0d7824 */ /* 0x000fe200078e00ff */
[----:B01----:R-:W-:Y:S01]  /*2060*/  SHF.R.U32.HI R5, RZ, 0x7, R18 ;  /* 0x00000007ff057819 */ /* 0x003fe20000011612 */
[----:B------:R-:W-:Y:S01]  /*2070*/  UIADD3 UR39, UR40, UR39, URZ ;  /* 0x0000002728277290 */ /* 0x000fe2000fffe03f */
[----:B------:R-:W-:Y:S01]  /*2080*/  LOP3.LUT R4, R18, 0x60, RZ, 0xc0, !PT ;  /* 0x0000006012047812 */ /* 0x000fe200078ec0ff */
[----:B------:R-:W-:Y:S01]  /*2090*/  ULDC UR7, c[0x0][0x284] ;  /* 0x0000a10000077ab9 */ /* 0x000fe20000000800 */
[----:B---3--:R-:W-:Y:S01]  /*20a0*/  LOP3.LUT R3, R0, 0x7, RZ, 0xc0, !PT ;  /* 0x0000000700037812 */ /* 0x008fe200078ec0ff */
[----:B------:R-:W-:Y:S01]  /*20b0*/  UISETP.GT.U32.AND UP0, UPT, UR39, 0x2, UPT ;  /* 0x000000022700788c */ /* 0x000fe2000bf04070 */
[----:B------:R-:W-:Y:S01]  /*20c0*/  LOP3.LUT R0, R5, 0x1, RZ, 0xc0, !PT ;  /* 0x0000000105007812 */ /* 0x000fe200078ec0ff */
[----:B------:R-:W-:Y:S01]  /*20d0*/  UISETP.GE.U32.AND UP1, UPT, UR40, 0x3, UPT ;  /* 0x000000032800788c */ /* 0x000fe2000bf26070 */
[----:B------:R-:W-:Y:S01]  /*20e0*/  SHF.R.U32.HI R10, RZ, 0x1, R4 ;  /* 0x00000001ff0a7819 */ /* 0x000fe20000011604 */
[----:B------:R-:W-:Y:S01]  /*20f0*/  UISETP.LT.U32.AND UP0, UPT, UR40, 0x3, UP0 ;  /* 0x000000032800788c */ /* 0x000fe20008701070 */
[----:B------:R-:W-:Y:S01]  /*2100*/  LOP3.LUT R4, R18, 0x3, RZ, 0xc0, !PT ;  /* 0x0000000312047812 */ /* 0x000fe200078ec0ff */
[----:B------:R-:W-:Y:S01]  /*2110*/  IMAD.SHL.U32 R8, R0, 0x40, RZ ;  /* 0x0000004000087824 */ /* 0x000fe200078e00ff */
[----:B------:R-:W-:Y:S01]  /*2120*/  IADD3 R5, RZ, -R10, -R3 ;  /* 0x8000000aff057210 */ /* 0x000fe20007ffe803 */
[----:B------:R-:W-:Y:S01]  /*2130*/  ULDC.64 UR8, c[0x0][0x5d0] ;  /* 0x0001740000087ab9 */ /* 0x000fe20000000a00 */
[----:B------:R-:W-:Y:S01]  /*2140*/  SHF.R.S32.HI R21, RZ, 0x1f, R23 ;  /* 0x0000001fff157819 */ /* 0x000fe20000011417 */
[----:B------:R-:W-:Y:S01]  /*2150*/  UIMAD.WIDE.U32 UR4, UR39, -0x55555555, URZ ;  /* 0xaaaaaaab270478a5 */ /* 0x000fe2000f8e003f */
[----:B--2---:R-:W-:Y:S01]  /*2160*/  LOP3.LUT R157, R8, 0x40, R3, 0xe2, !PT ;  /* 0x00000040089d7812 */ /* 0x004fe200078ee203 */
[----:B------:R-:W-:Y:S01]  /*2170*/  IMAD R3, R0, -0x40, R5 ;  /* 0xffffffc000037824 */ /* 0x000fe200078e0205 */
[----:B------:R-:W-:Y:S01]  /*2180*/  USEL UR6, URZ, 0x1, !UP0 ;  /* 0x000000013f067887 */ /* 0x000fe2000c000000 */
[----:B------:R-:W-:Y:S01]  /*2190*/  IMAD.SHL.U32 R0, R153, 0x100, RZ ;  /* 0x0000010099007824 */ /* 0x000fe200078e00ff */
[----:B------:R-:W-:Y:S01]  /*21a0*/  USHF.R.U32.HI UR4, URZ, 0x1, UR5 ;  /* 0x000000013f047899 */ /* 0x000fe20008011605 */
[----:B----4-:R-:W-:Y:S01]  /*21b0*/  IMAD R12, R4, -0x2, R6 ;  /* 0xfffffffe040c7824 */ /* 0x010fe200078e0206 */
[----:B------:R-:W-:Y:S01]  /*21c0*/  ISETP.GE.AND P0, PT, R13, R6, PT ;  /* 0x000000060d00720c */ /* 0x000fe20003f06270 */
[----:B------:R-:W-:Y:S01]  /*21d0*/  IMAD.SHL.U32 R6, R18, 0x2, RZ ;  /* 0x0000000212067824 */ /* 0x000fe200078e00ff */
[----:B------:R-:W-:Y:S01]  /*21e0*/  ULOP3.LUT UR38, UR38, UR6, URZ, 0x3c, !UPT ;  /* 0x0000000626267292 */ /* 0x000fe2000f8e3c3f */
[----:B------:R-:W-:Y:S01]  /*21f0*/  IMAD R4, R21, UR8, RZ ;  /* 0x0000000815047c24 */ /* 0x000fe2000f8e02ff */
[C---:B------:R-:W-:Y:S01]  /*2200*/  ISETP.GE.OR P0, PT, R0.reuse, UR7, P0 ;  /* 0x0000000700007c0c */ /* 0x040fe20008706670 */
[----:B------:R-:W-:Y:S01]  /*2210*/  IMAD.WIDE R8, R153, 0x100, RZ ;  /* 0x0000010099087825 */ /* 0x000fe200078e02ff */
[----:B------:R-:W-:Y:S01]  /*2220*/  LOP3.LUT R6, R13, 0x6, R6, 0xf8, !PT ;  /* 0x000000060d067812 */ /* 0x000fe200078ef806 */
[----:B------:R-:W-:Y:S01]  /*2230*/  UIMAD UR39, UR4, -0x3, UR39 ;  /* 0xfffffffd042778a4 */ /* 0x000fe2000f8e0227 */
[----:B------:R-:W-:Y:S01]  /*2240*/  IADD3 R3, -R0, UR7, R3 ;  /* 0x0000000700037c10 */ /* 0x000fe2000fffe103 */
[----:B------:R-:W-:Y:S01]  /*2250*/  IMAD R11, R23, UR9, R4 ;  /* 0x00000009170b7c24 */ /* 0x000fe2000f8e0204 */
[----:B------:R-:W-:Y:S01]  /*2260*/  SHF.R.S32.HI R7, RZ, 0x1f, R6 ;  /* 0x0000001fff077819 */ /* 0x000fe20000011406 */
[----:B------:R-:W-:Y:S01]  /*2270*/  @UP1 ULOP3.LUT UR38, UR38, 0x1, UR4, 0x78, !UPT ;  /* 0x0000000126261892 */ /* 0x000fe2000f8e7804 */
[----:B------:R-:W-:Y:S01]  /*2280*/  LOP3.LUT R157, R8, R157, R10, 0xfe, !PT ;  /* 0x0000009d089d7212 */ /* 0x000fe200078efe0a */
[----:B------:R-:W-:Y:S01]  /*2290*/  IMAD.MOV.U32 R153, RZ, RZ, -0x1 ;  /* 0xffffffffff997424 */ /* 0x000fe200078e00ff */
[----:B------:R-:W-:Y:S01]  /*22a0*/  IADD3 R0, -R13, R12, RZ ;  /* 0x0000000c0d007210 */ /* 0x000fe20007ffe1ff */
[----:B------:R-:W-:-:S04]  /*22b0*/  IMAD.WIDE.U32 R4, R23, UR8, R6 ;  /* 0x0000000817047c25 */ /* 0x000fc8000f8e0006 */
[----:B------:R-:W-:Y:S02]  /*22c0*/  IMAD.IADD R11, R5, 0x1, R11 ;  /* 0x00000001050b7824 */ /* 0x000fe400078e020b */
[----:B------:R-:W-:Y:S01]  /*22d0*/  IMAD.MOV.U32 R10, RZ, RZ, R4 ;  /* 0x000000ffff0a7224 */ /* 0x000fe200078e0004 */
[----:B------:R-:W-:Y:S06]  /*22e0*/  @P0 BRA `(.L_x_34) ;  /* 0x0000008400680947 */ /* 0x000fec0003800000 */
[----:B------:R-:W0:Y:S01]  /*22f0*/  LDC.64 R4, c[0x0][0x5c8] ;  /* 0x00017200ff047b82 */ /* 0x000e220000000a00 */
[----:B-----5:R-:W-:Y:S01]  /*2300*/  FSETP.NEU.AND P0, PT, R156, RZ, PT ;  /* 0x000000ff9c00720b */ /* 0x020fe20003f0d000 */
[----:B------:R-:W-:Y:S01]  /*2310*/  BSSY B0, `(.L_x_34) ;  /* 0x0000857000007945 */ /* 0x000fe20003800000 */
[----:B------:R-:W-:-:S04]  /*2320*/  ISETP.GT.AND P3, PT, R3, RZ, PT ;  /* 0x000000ff0300720c */ /* 0x000fc80003f64270 */
[----:B------:R-:W-:Y:S01]  /*2330*/  ISETP.GT.AND P1, PT, R0, RZ, P3 ;  /* 0x000000ff0000720c */ /* 0x000fe20001f24270 */
[-C--:B0-----:R-:W-:Y:S02]  /*2340*/  IMAD R12, R9, R4.reuse, RZ ;  /* 0x00000004090c7224 */ /* 0x081fe400078e02ff */
[----:B------:R-:W-:-:S04]  /*2350*/  IMAD.WIDE.U32 R168, R157, R4, R10 ;  /* 0x000000049da87225 */ /* 0x000fc800078e000a */
[----:B------:R-:W-:-:S04]  /*2360*/  IMAD R11, R157, R5, R12 ;  /* 0x000000059d0b7224 */ /* 0x000fc800078e020c */
[----:B------:R-:W-:Y:S01]  /*2370*/  IMAD.IADD R167, R169, 0x1, R11 ;  /* 0x00000001a9a77824 */ /* 0x000fe200078e020b */
[----:B------:R-:W-:Y:S06]  /*2380*/  @!P0 BRA `(.L_x_35) ;  /* 0x0000006000088947 */ /* 0x000fec0003800000 */
[----:B------:R-:W0:Y:S01]  /*2390*/  LDC.64 R12, c[0x0][0x5b8] ;  /* 0x00016e00ff0c7b82 */ /* 0x000e220000000a00 */
[----:B------:R-:W-:-:S07]  /*23a0*/  ULDC.64 UR4, c[0x0][0x5c0] ;  /* 0x0001700000047ab9 */ /* 0x000fce0000000a00 */
[----:B------:R-:W1:Y:S08]  /*23b0*/  LDC.64 R14, c[0x0][0x5b0] ;  /* 0x00016c00ff0e7b82 */ /* 0x000e700000000a00 */
[----:B------:R-:W2:Y:S01]  /*23c0*/  LDC.64 R10, c[0x0][0x5a8] ;  /* 0x00016a00ff0a7b82 */ /* 0x000ea20000000a00 */
[----:B0-----:R-:W-:-:S04]  /*23d0*/  IMAD R20, R21, R12, RZ ;  /* 0x0000000c15147224 */ /* 0x001fc800078e02ff */
[C---:B------:R-:W-:Y:S02]  /*23e0*/  IMAD R13, R23.reuse, R13, R20 ;  /* 0x0000000d170d7224 */ /* 0x040fe400078e0214 */
[----:B------:R-:W-:-:S04]  /*23f0*/  IMAD.WIDE.U32 R20, R23, R12, R6 ;  /* 0x0000000c17147225 */ /* 0x000fc800078e0006 */
[-C--:B-1----:R-:W-:Y:S02]  /*2400*/  IMAD R154, R9, R14.reuse, RZ ;  /* 0x0000000e099a7224 */ /* 0x082fe400078e02ff */
[----:B------:R-:W-:Y:S02]  /*2410*/  IMAD.IADD R159, R21, 0x1, R13 ;  /* 0x00000001159f7824 */ /* 0x000fe400078e020d */
[----:B------:R-:W-:Y:S02]  /*2420*/  IMAD.MOV.U32 R158, RZ, RZ, R20 ;  /* 0x000000ffff9e7224 */ /* 0x000fe400078e0014 */
[C---:B------:R-:W-:Y:S02]  /*2430*/  IMAD R169, R157.reuse, R15, R154 ;  /* 0x0000000f9da97224 */ /* 0x040fe400078e029a */
[----:B------:R-:W-:-:S04]  /*2440*/  IMAD.WIDE.U32 R160, R157, R14, R158 ;  /* 0x0000000e9da07225 */ /* 0x000fc800078e009e */
[----:B------:R-:W-:Y:S01]  /*2450*/  IMAD.IADD R154, R161, 0x1, R169 ;  /* 0x00000001a19a7824 */ /* 0x000fe200078e02a9 */
[----:B--2---:R-:W-:-:S04]  /*2460*/  LEA R162, P0, R160, R10, 0x1 ;  /* 0x0000000aa0a27211 */ /* 0x004fc800078008ff */
[----:B------:R-:W-:-:S05]  /*2470*/  LEA.HI.X R163, R160, R11, R154, 0x1, P0 ;  /* 0x0000000ba0a37211 */ /* 0x000fca00000f0c9a */
[----:B------:R-:W2:Y:S01]  /*2480*/  @P1 LDG.E.LTC128B.U16 R154, desc[UR36][R162.64] ;  /* 0x00000024a29a1981 */ /* 0x000ea2000c1e1520 */
[----:B------:R-:W-:Y:S01]  /*2490*/  IMAD.WIDE.U32 R164, R157, R14, R6 ;  /* 0x0000000e9da47225 */ /* 0x000fe200078e0006 */
[----:B------:R-:W-:Y:S01]  /*24a0*/  ISETP.GT.AND P2, PT, R0, 0x1, P3 ;  /* 0x000000010000780c */ /* 0x000fe20001f44270 */
[----:B------:R-:W-:Y:S01]  /*24b0*/  BSSY B1, `(.L_x_36) ;  /* 0x0000012000017945 */ /* 0x000fe20003800000 */
[----:B------:R-:W-:Y:S01]  /*24c0*/  LEA R160, P0, R168, UR4, 0x1 ;  /* 0x00000004a8a07c11 */ /* 0x000fe2000f8008ff */
[----:B------:R-:W-:Y:S02]  /*24d0*/  IMAD.IADD R165, R169, 0x1, R165 ;  /* 0x00000001a9a57824 */ /* 0x000fe400078e02a5 */
[----:B------:R-:W-:-:S04]  /*24e0*/  IMAD.WIDE.U32 R164, R23, R12, R164 ;  /* 0x0000000c17a47225 */ /* 0x000fc800078e00a4 */
[----:B--2---:R-:W-:-:S05]  /*24f0*/  HADD2.F32 R161, -RZ, R154.H0_H0 ;  /* 0x2000009affa17230 */ /* 0x004fca0000004100 */
[----:B------:R-:W-:-:S04]  /*2500*/  FMUL R161, R161, R156 ;  /* 0x0000009ca1a17220 */ /* 0x000fc80000400000 */
[----:B------:R-:W-:Y:S01]  /*2510*/  FFMA R161, R88, R155, R161 ;  /* 0x0000009b58a17223 */ /* 0x000fe200000000a1 */
[----:B------:R-:W-:-:S04]  /*2520*/  IADD3 R88, R13, R165, RZ ;  /* 0x000000a50d587210 */ /* 0x000fc80007ffe0ff */
[----:B------:R-:W-:Y:S02]  /*2530*/  F2FP.F16.F32.PACK_AB R163, RZ, R161 ;  /* 0x000000a1ffa3723e */ /* 0x000fe400000000ff */
[----:B------:R-:W-:Y:S02]  /*2540*/  LEA.HI.X R161, R168, UR5, R167, 0x1, P0 ;  /* 0x00000005a8a17c11 */ /* 0x000fe400080f0ca7 */
[----:B------:R-:W-:Y:S02]  /*2550*/  PRMT R165, R163, 0x7610, R165 ;  /* 0x00007610a3a57816 */ /* 0x000fe400000000a5 */
[----:B------:R-:W-:-:S03]  /*2560*/  LEA R162, P0, R164, R10, 0x1 ;  /* 0x0000000aa4a27211 */ /* 0x000fc600078008ff */
[----:B------:R0:W-:Y:S01]  /*2570*/  @P1 STG.E.U16 desc[UR36][R160.64], R165 ;  /* 0x000000a5a0001986 */ /* 0x0001e2000c101524 */
[----:B------:R-:W-:Y:S01]  /*2580*/  LEA.HI.X R163, R164, R11, R88, 0x1, P0 ;  /* 0x0000000ba4a37211 */ /* 0x000fe200000f0c58 */
[C---:B------:R-:W-:Y:S01]  /*2590*/  IMAD.SHL.U32 R164, R14.reuse, 0x8, RZ ;  /* 0x000000080ea47824 */ /* 0x040fe200078e00ff */
[----:B0-----:R-:W-:Y:S01]  /*25a0*/  SHF.L.U64.HI R165, R14, 0x3, R15 ;  /* 0x000000030ea57819 */ /* 0x001fe2000001020f */
[----:B------:R-:W-:Y:S06]  /*25b0*/  @!P2 BRA `(.L_x_37) ;  /* 0x000000000004a947 */ /* 0x000fec0003800000 */
[----:B------:R0:W5:Y:S02]  /*25c0*/  LDG.E.LTC128B.U16 R154, desc[UR36][R162.64+0x2] ;  /* 0x00000224a29a7981 */ /* 0x000164000c1e1520 */
.L_x_37:
[----:B------:R-:W-:Y:S05]  /*25d0*/  BSYNC B1 ;  /* 0x0000000000017941 */ /* 0x000fea0003800000 */
.L_x_36:
[----:B-----5:R-:W-:Y:S01]  /*25e0*/  HADD2.F32 R167, -RZ, R154.H0_H0 ;  /* 0x2000009affa77230 */ /* 0x020fe20000004100 */
[----:B------:R-:W-:Y:S01]  /*25f0*/  ISETP.GT.AND P0, PT, R3, 0x8, PT ;  /* 0x000000080300780c */ /* 0x000fe20003f04270 */
[----:B------:R-:W-:-:S04]  /*2600*/  IMAD.WIDE.U32 R172, R157, R14, R164 ;  /* 0x0000000e9dac7225 */ /* 0x000fc800078e00a4 */
[----:B------:R-:W-:Y:S01]  /*2610*/  FMUL R88, R167, R156 ;  /* 0x0000009ca7587220 */ /* 0x000fe20000400000 */
[----:B------:R-:W-:Y:S01]  /*2620*/  IMAD.IADD R171, R169, 0x1, R173 ;  /* 0x00000001a9ab7824 */ /* 0x000fe200078e02ad */
[----:B------:R-:W-:Y:S02]  /*2630*/  IADD3 R167, P4, R20, R172, RZ ;  /* 0x000000ac14a77210 */ /* 0x000fe40007f9e0ff */
[----:B------:R-:W-:Y:S01]  /*2640*/  FFMA R89, R89, R155, R88 ;  /* 0x0000009b59597223 */ /* 0x000fe20000000058 */
[----:B------:R-:W-:Y:S02]  /*2650*/  ISETP.GT.AND P1, PT, R0, RZ, P0 ;  /* 0x000000ff0000720c */ /* 0x000fe40000724270 */
[----:B------:R-:W-:Y:S01]  /*2660*/  IMAD.X R168, R171, 0x1, R159, P4 ;  /* 0x00000001aba87824 */ /* 0x000fe200020e069f */
[----:B------:R-:W-:Y:S02]  /*2670*/  LEA R88, P4, R167, R10, 0x1 ;  /* 0x0000000aa7587211 */ /* 0x000fe400078808ff */
[----:B------:R-:W-:-:S02]  /*2680*/  F2FP.F16.F32.PACK_AB R169, RZ, R89 ;  /* 0x00000059ffa9723e */ /* 0x000fc400000000ff */
[--C-:B------:R-:W-:Y:S02]  /*2690*/  LEA.HI.X R89, R167, R11, R168.reuse, 0x1, P4 ;  /* 0x0000000ba7597211 */ /* 0x100fe400020f0ca8 */
[----:B------:R-:W-:-:S05]  /*26a0*/  PRMT R168, R169, 0x7610, R168 ;  /* 0x00007610a9a87816 */ /* 0x000fca00000000a8 */
[----:B------:R1:W-:Y:S04]  /*26b0*/  @P2 STG.E.U16 desc[UR36][R160.64+0x2], R168 ;  /* 0x000002a8a0002986 */ /* 0x0003e8000c101524 */
[----:B------:R2:W3:Y:S01]  /*26c0*/  @P1 LDG.E.LTC128B.U16 R154, desc[UR36][R88.64] ;  /* 0x00000024589a1981 */ /* 0x0004e2000c1e1520 */
[----:B------:R-:W-:Y:S01]  /*26d0*/  IMAD.SHL.U32 R167, R4, 0x10, RZ ;  /* 0x0000001004a77824 */ /* 0x000fe200078e00ff */
[----:B------:R-:W-:Y:S01]  /*26e0*/  IADD3 R172, P2, R6, R172, RZ ;  /* 0x000000ac06ac7210 */ /* 0x000fe20007f5e0ff */
[----:B------:R-:W-:Y:S03]  /*26f0*/  BSSY B1, `(.L_x_38) ;  /* 0x0000011000017945 */ /* 0x000fe60003800000 */
[----:B------:R-:W-:Y:S01]  /*2700*/  IADD3 R170, P4, R167, R160, RZ ;  /* 0x000000a0a7aa7210 */ /* 0x000fe20007f9e0ff */
[----:B------:R-:W-:Y:S01]  /*2710*/  IMAD.X R173, R7, 0x1, R171, P2 ;  /* 0x0000000107ad7824 */ /* 0x000fe200010e06ab */
[----:B------:R-:W-:Y:S01]  /*2720*/  ISETP.GT.AND P2, PT, R0, 0x1, P0 ;  /* 0x000000010000780c */ /* 0x000fe20000744270 */
[----:B------:R-:W-:-:S04]  /*2730*/  IMAD.WIDE.U32 R172, R23, R12, R172 ;  /* 0x0000000c17ac7225 */ /* 0x000fc800078e00ac */
[----:B-1----:R-:W-:Y:S01]  /*2740*/  IMAD.IADD R168, R13, 0x1, R173 ;  /* 0x000000010da87824 */ /* 0x002fe200078e02ad */
[----:B--2---:R-:W-:-:S04]  /*2750*/  LEA R88, P5, R172, R10, 0x1 ;  /* 0x0000000aac587211 */ /* 0x004fc800078a08ff */
[----:B------:R-:W-:Y:S01]  /*2760*/  LEA.HI.X R89, R172, R11, R168, 0x1, P5 ;  /* 0x0000000bac597211 */ /* 0x000fe200028f0ca8 */
[----:B---3--:R-:W-:-:S05]  /*2770*/  HADD2.F32 R169, -RZ, R154.H0_H0 ;  /* 0x2000009affa97230 */ /* 0x008fca0000004100 */
[----:B------:R-:W-:-:S04]  /*2780*/  FMUL R169, R169, R156 ;  /* 0x0000009ca9a97220 */ /* 0x000fc80000400000 */
[----:B------:R-:W-:Y:S01]  /*2790*/  FFMA R90, R90, R155, R169 ;  /* 0x0000009b5a5a7223 */ /* 0x000fe200000000a9 */
[----:B------:R-:W-:-:S04]  /*27a0*/  SHF.L.U64.HI R169, R4, 0x4, R5 ;  /* 0x0000000404a97819 */ /* 0x000fc80000010205 */
[----:B------:R-:W-:Y:S01]  /*27b0*/  F2FP.F16.F32.PACK_AB R90, RZ, R90 ;  /* 0x0000005aff5a723e */ /* 0x000fe200000000ff */
[----:B------:R-:W-:-:S05]  /*27c0*/  IMAD.X R171, R169, 0x1, R161, P4 ;  /* 0x00000001a9ab7824 */ /* 0x000fca00020e06a1 */
[----:B------:R1:W-:Y:S01]  /*27d0*/  @P1 STG.E.U16 desc[UR36][R170.64], R90 ;  /* 0x0000005aaa001986 */ /* 0x0003e2000c101524 */
[----:B------:R-:W-:Y:S05]  /*27e0*/  @!P2 BRA `(.L_x_39) ;  /* 0x000000000004a947 */ /* 0x000fea0003800000 */
[----:B------:R2:W5:Y:S02]  /*27f0*/  LDG.E.LTC128B.U16 R154, desc[UR36][R88.64+0x2] ;  /* 0x00000224589a7981 */ /* 0x000564000c1e1520 */
.L_x_39:
[----:B------:R-:W-:Y:S05]  /*2800*/  BSYNC B1 ;  /* 0x0000000000017941 */ /* 0x000fea0003800000 */
.L_x_38:
[----:B-----5:R-:W-:Y:S01]  /*2810*/  HADD2.F32 R173, -RZ, R154.H0_H0 ;  /* 0x2000009affad7230 */ /* 0x020fe20000004100 */
[----:B------:R-:W-:Y:S01]  /*2820*/  ISETP.GT.AND P1, PT, R0, 0x8, P3 ;  /* 0x000000080000780c */ /* 0x000fe20001f24270 */
[----:B------:R-:W-:Y:S03]  /*2830*/  BSSY B1, `(.L_x_40) ;  /* 0x000000a000017945 */ /* 0x000fe60003800000 */
[----:B-1----:R-:W-:-:S04]  /*2840*/  FMUL R90, R173, R156 ;  /* 0x0000009cad5a7220 */ /* 0x002fc80000400000 */
[----:B------:R-:W-:Y:S01]  /*2850*/  FFMA R90, R91, R155, R90 ;  /* 0x0000009b5b5a7223 */ /* 0x000fe2000000005a */
[----:B------:R-:W-:-:S04]  /*2860*/  @P2 IMAD.MOV.U32 R91, RZ, RZ, R171 ;  /* 0x000000ffff5b2224 */ /* 0x000fc800078e00ab */
[----:B------:R-:W-:-:S04]  /*2870*/  F2FP.F16.F32.PACK_AB R90, RZ, R90 ;  /* 0x0000005aff5a723e */ /* 0x000fc800000000ff */
[----:B------:R-:W-:Y:S02]  /*2880*/  PRMT R168, R90, 0x7610, R168 ;  /* 0x000076105aa87816 */ /* 0x000fe400000000a8 */
[----:B------:R-:W-:-:S05]  /*2890*/  @P2 MOV R90, R170 ;  /* 0x000000aa005a2202 */ /* 0x000fca0000000f00 */
[----:B------:R1:W-:Y:S01]  /*28a0*/  @P2 STG.E.U16 desc[UR36][R90.64+0x2], R168 ;  /* 0x000002a85a002986 */ /* 0x0003e2000c101524 */
[----:B------:R-:W-:Y:S05]  /*28b0*/  @!P1 BRA `(.L_x_41) ;  /* 0x0000000000049947 */ /* 0x000fea0003800000 */
[----:B------:R3:W5:Y:S02]  /*28c0*/  LDG.E.LTC128B.U16 R154, desc[UR36][R162.64+0x10] ;  /* 0x00001024a29a7981 */ /* 0x000764000c1e1520 */
.L_x_41:
[----:B------:R-:W-:Y:S05]  /*28d0*/  BSYNC B1 ;  /* 0x0000000000017941 */ /* 0x000fea0003800000 */
.L_x_40:
[----:B-1---5:R-:W-:Y:S01]  /*28e0*/  HADD2.F32 R91, -RZ, R154.H0_H0 ;  /* 0x2000009aff5b7230 */ /* 0x022fe20000004100 */
[----:B------:R-:W-:Y:S01]  /*28f0*/  ISETP.GT.AND P2, PT, R0, 0x9, P3 ;  /* 0x000000090000780c */ /* 0x000fe20001f44270 */
[----:B------:R-:W-:Y:S01]  /*2900*/  @P1 IMAD.MOV.U32 R90, RZ, RZ, R160 ;  /* 0x000000ffff5a1224 */ /* 0x000fe200078e00a0 */
[----:B------:R-:W-:Y:S02]  /*2910*/  BSSY B1, `(.L_x_42) ;  /* 0x0000009000017945 */ /* 0x000fe40003800000 */
[----:B------:R-:W-:-:S04]  /*2920*/  FMUL R91, R91, R156 ;  /* 0x0000009c5b5b7220 */ /* 0x000fc80000400000 */
[----:B------:R-:W-:-:S05]  /*2930*/  FFMA R91, R92, R155, R91 ;  /* 0x0000009b5c5b7223 */ /* 0x000fca000000005b */
[----:B------:R-:W-:-:S04]  /*2940*/  F2FP.F16.F32.PACK_AB R91, RZ, R91 ;  /* 0x0000005bff5b723e */ /* 0x000fc800000000ff */
[----:B------:R-:W-:Y:S01]  /*2950*/  PRMT R92, R91, 0x7610, R92 ;  /* 0x000076105b5c7816 */ /* 0x000fe2000000005c */
[----:B------:R-:W-:-:S05]  /*2960*/  @P1 IMAD.MOV.U32 R91, RZ, RZ, R161 ;  /* 0x000000ffff5b1224 */ /* 0x000fca00078e00a1 */
[----:B------:R1:W-:Y:S01]  /*2970*/  @P1 STG.E.U16 desc[UR36][R90.64+0x10], R92 ;  /* 0x0000105c5a001986 */ /* 0x0003e2000c101524 */
[----:B------:R-:W-:Y:S05]  /*2980*/  @!P2 BRA `(.L_x_43) ;  /* 0x000000000004a947 */ /* 0x000fea0003800000 */
[----:B------:R4:W5:Y:S02]  /*2990*/  LDG.E.LTC128B.U16 R154, desc[UR36][R162.64+0x12] ;  /* 0x00001224a29a7981 */ /* 0x000964000c1e1520 */
.L_x_43:
[----:B------:R-:W-:Y:S05]  /*29a0*/  BSYNC B1 ;  /* 0x0000000000017941 */ /* 0x000fea0003800000 */
.L_x_42:
[----:B-1---5:R-:W-:Y:S01]  /*29b0*/  HADD2.F32 R91, -RZ, R154.H0_H0 ;  /* 0x2000009aff5b7230 */ /* 0x022fe20000004100 */
[----:B------:R-:W-:Y:S01]  /*29c0*/  ISETP.GT.AND P1, PT, R0, 0x8, P0 ;  /* 0x000000080000780c */ /* 0x000fe20000724270 */
[----:B------:R-:W-:Y:S03]  /*29d0*/  BSSY B1, `(.L_x_44) ;  /* 0x000000a000017945 */ /* 0x000fe60003800000 */
[----:B------:R-:W-:Y:S01]  /*29e0*/  FMUL R90, R91, R156 ;  /* 0x0000009c5b5a7220 */ /* 0x000fe20000400000 */
[----:B------:R-:W-:-:S03]  /*29f0*/  @P2 IMAD.MOV.U32 R91, RZ, RZ, R161 ;  /* 0x000000ffff5b2224 */ /* 0x000fc600078e00a1 */
[----:B------:R-:W-:-:S05]  /*2a00*/  FFMA R90, R93, R155, R90 ;  /* 0x0000009b5d5a7223 */ /* 0x000fca000000005a */
[----:B------:R-:W-:-:S04]  /*2a10*/  F2FP.F16.F32.PACK_AB R90, RZ, R90 ;  /* 0x0000005aff5a723e */ /* 0x000fc800000000ff */
[----:B------:R-:W-:Y:S01]  /*2a20*/  PRMT R92, R90, 0x7610, R92 ;  /* 0x000076105a5c7816 */ /* 0x000fe2000000005c */
[----:B------:R-:W-:-:S05]  /*2a30*/  @P2 IMAD.MOV.U32 R90, RZ, RZ, R160 ;  /* 0x000000ffff5a2224 */ /* 0x000fca00078e00a0 */
[----:B------:R1:W-:Y:S01]  /*2a40*/  @P2 STG.E.U16 desc[UR36][R90.64+0x12], R92 ;  /* 0x0000125c5a002986 */ /* 0x0003e2000c101524 */
[----:B------:R-:W-:Y:S05]  /*2a50*/  @!P1 BRA `(.L_x_45) ;  /* 0x0000000000049947 */ /* 0x000fea0003800000 */
[----:B------:R0:W5:Y:S02]  /*2a60*/  LDG.E.LTC128B.U16 R154, desc[UR36][R88.64+0x10] ;  /* 0x00001024589a7981 */ /* 0x000164000c1e1520 */
.L_x_45:
[----:B------:R-:W-:Y:S05]  /*2a70*/  BSYNC B1 ;  /* 0x0000000000017941 */ /* 0x000fea0003800000 */
.L_x_44:
        /* <DEDUP_REMOVED lines=12> */
.L_x_47:
[----:B------:R-:W-:Y:S05]  /*2b40*/  BSYNC B1 ;  /* 0x0000000000017941 */ /* 0x000fea0003800000 */
.L_x_46:
[----:B-1---5:R-:W-:Y:S01]  /*2b50*/  HADD2.F32 R91, -RZ, R154.H0_H0 ;  /* 0x2000009aff5b7230 */ /* 0x022fe20000004100 */
[----:B------:R-:W-:Y:S01]  /*2b60*/  ISETP.GT.AND P1, PT, R0, 0x10, P3 ;  /* 0x000000100000780c */ /* 0x000fe20001f24270 */
[----:B------:R-:W-:Y:S03]  /*2b70*/  BSSY B1, `(.L_x_48) ;  /* 0x000000a000017945 */ /* 0x000fe60003800000 */
[----:B------:R-:W-:Y:S01]  /*2b80*/  FMUL R90, R91, R156 ;  /* 0x0000009c5b5a7220 */ /* 0x000fe20000400000 */
[----:B------:R-:W-:-:S03]  /*2b90*/  @P2 IMAD.MOV.U32 R91, RZ, RZ, R171 ;  /* 0x000000ffff5b2224 */ /* 0x000fc600078e00ab */
[----:B------:R-:W-:-:S05]  /*2ba0*/  FFMA R90, R95, R155, R90 ;  /* 0x0000009b5f5a7223 */ /* 0x000fca000000005a */
[----:B------:R-:W-:-:S04]  /*2bb0*/  F2FP.F16.F32.PACK_AB R90, RZ, R90 ;  /* 0x0000005aff5a723e */ /* 0x000fc800000000ff */
[----:B------:R-:W-:Y:S02]  /*2bc0*/  PRMT R92, R90, 0x7610, R92 ;  /* 0x000076105a5c7816 */ /* 0x000fe4000000005c */
[----:B------:R-:W-:-:S05]  /*2bd0*/  @P2 MOV R90, R170 ;  /* 0x000000aa005a2202 */ /* 0x000fca0000000f00 */
[----:B------:R1:W-:Y:S01]  /*2be0*/  @P2 STG.E.U16 desc[UR36][R90.64+0x12], R92 ;  /* 0x0000125c5a002986 */ /* 0x0003e2000c101524 */
[----:B------:R-:W-:Y:S05]  /*2bf0*/  @!P1 BRA `(.L_x_49) ;  /* 0x0000000000049947 */ /* 0x000fea0003800000 */
[----:B------:R0:W5:Y:S02]  /*2c00*/  LDG.E.LTC128B.U16 R154, desc[UR36][R162.64+0x20] ;  /* 0x00002024a29a7981 */ /* 0x000164000c1e1520 */
.L_x_49:
[----:B------:R-:W-:Y:S05]  /*2c10*/  BSYNC B1 ;  /* 0x0000000000017941 */ /* 0x000fea0003800000 */
.L_x_48:
        /* <DEDUP_REMOVED lines=12> */
.L_x_51:
[----:B------:R-:W-:Y:S05]  /*2ce0*/  BSYNC B1 ;  /* 0x0000000000017941 */ /* 0x000fea0003800000 */
.L_x_50:
        /* <DEDUP_REMOVED lines=12> */
.L_x_53:
[----:B------:R-:W-:Y:S05]  /*2db0*/  BSYNC B1 ;  /* 0x0000000000017941 */ /* 0x000fea0003800000 */
.L_x_52:
        /* <DEDUP_REMOVED lines=12> */
.L_x_55:
[----:B------:R-:W-:Y:S05]  /*2e80*/  BSYNC B1 ;  /* 0x0000000000017941 */ /* 0x000fea0003800000 */
.L_x_54:
        /* <DEDUP_REMOVED lines=12> */
.L_x_57:
[----:B------:R-:W-:Y:S05]  /*2f50*/  BSYNC B1 ;  /* 0x0000000000017941 */ /* 0x000fea0003800000 */
.L_x_56:
        /* <DEDUP_REMOVED lines=12> */
.L_x_59:
[----:B------:R-:W-:Y:S05]  /*3020*/  BSYNC B1 ;  /* 0x0000000000017941 */ /* 0x000fea0003800000 */
.L_x_58:
        /* <DEDUP_REMOVED lines=12> */
.L_x_61:
[----:B------:R-:W-:Y:S05]  /*30f0*/  BSYNC B1 ;  /* 0x0000000000017941 */ /* 0x000fea0003800000 */
.L_x_60:
        /* <DEDUP_REMOVED lines=12> */
.L_x_63:
[----:B------:R-:W-:Y:S05]  /*31c0*/  BSYNC B1 ;  /* 0x0000000000017941 */ /* 0x000fea0003800000 */
.L_x_62:
        /* <DEDUP_REMOVED lines=12> */
.L_x_65:
[----:B------:R-:W-:Y:S05]  /*3290*/  BSYNC B1 ;  /* 0x0000000000017941 */ /* 0x000fea0003800000 */
.L_x_64:
        /* <DEDUP_REMOVED lines=12> */
.L_x_67:
[----:B------:R-:W-:Y:S05]  /*3360*/  BSYNC B1 ;  /* 0x0000000000017941 */ /* 0x000fea0003800000 */
.L_x_66:
        /* <DEDUP_REMOVED lines=12> */
.L_x_69:
[----:B------:R-:W-:Y:S05]  /*3430*/  BSYNC B1 ;  /* 0x0000000000017941 */ /* 0x000fea0003800000 */
.L_x_68:
        /* <DEDUP_REMOVED lines=12> */
.L_x_71:
[----:B------:R-:W-:Y:S05]  /*3500*/  BSYNC B1 ;  /* 0x0000000000017941 */ /* 0x000fea0003800000 */
.L_x_70:
        /* <DEDUP_REMOVED lines=12> */
.L_x_73:
[----:B------:R-:W-:Y:S05]  /*35d0*/  BSYNC B1 ;  /* 0x0000000000017941 */ /* 0x000fea0003800000 */
.L_x_72:
        /* <DEDUP_REMOVED lines=12> */
.L_x_75:
[----:B------:R-:W-:Y:S05]  /*36a0*/  BSYNC B1 ;  /* 0x0000000000017941 */ /* 0x000fea0003800000 */
.L_x_74:
        /* <DEDUP_REMOVED lines=12> */
.L_x_77:
[----:B------:R-:W-:Y:S05]  /*3770*/  BSYNC B1 ;  /* 0x0000000000017941 */ /* 0x000fea0003800000 */
.L_x_76:
        /* <DEDUP_REMOVED lines=12> */
.L_x_79:
[----:B------:R-:W-:Y:S05]  /*3840*/  BSYNC B1 ;  /* 0x0000000000017941 */ /* 0x000fea0003800000 */
.L_x_78:
        /* <DEDUP_REMOVED lines=12> */
.L_x_81:
[----:B------:R-:W-:Y:S05]  /*3910*/  BSYNC B1 ;  /* 0x0000000000017941 */ /* 0x000fea0003800000 */
.L_x_80:
        /* <DEDUP_REMOVED lines=12> */
.L_x_83:
[----:B------:R-:W-:Y:S05]  /*39e0*/  BSYNC B1 ;  /* 0x0000000000017941 */ /* 0x000fea0003800000 */
.L_x_82:
        /* <DEDUP_REMOVED lines=12> */
.L_x_85:
[----:B------:R-:W-:Y:S05]  /*3ab0*/  BSYNC B1 ;  /* 0x0000000000017941 */ /* 0x000fea0003800000 */
.L_x_84:
        /* <DEDUP_REMOVED lines=12> */
.L_x_87:
[----:B------:R-:W-:Y:S05]  /*3b80*/  BSYNC B1 ;  /* 0x0000000000017941 */ /* 0x000fea0003800000 */
.L_x_86:
        /* <DEDUP_REMOVED lines=12> */
.L_x_89:
[----:B------:R-:W-:Y:S05]  /*3c50*/  BSYNC B1 ;  /* 0x0000000000017941 */ /* 0x000fea0003800000 */
.L_x_88:
        /* <DEDUP_REMOVED lines=12> */
.L_x_91:
[----:B------:R-:W-:Y:S05]  /*3d20*/  BSYNC B1 ;  /* 0x0000000000017941 */ /* 0x000fea0003800000 */
.L_x_90:
        /* <DEDUP_REMOVED lines=12> */
.L_x_93:
[----:B------:R-:W-:Y:S05]  /*3df0*/  BSYNC B1 ;  /* 0x0000000000017941 */ /* 0x000fea0003800000 */
.L_x_92:
        /* <DEDUP_REMOVED lines=12> */
.L_x_95:
[----:B------:R-:W-:Y:S05]  /*3ec0*/  BSYNC B1 ;  /* 0x0000000000017941 */ /* 0x000fea0003800000 */
.L_x_94:
        /* <DEDUP_REMOVED lines=12> */
.L_x_97:
[----:B------:R-:W-:Y:S05]  /*3f90*/  BSYNC B1 ;  /* 0x0000000000017941 */ /* 0x000fea0003800000 */
.L_x_96:
        /* <DEDUP_REMOVED lines=12> */
.L_x_99:
[----:B------:R-:W-:Y:S05]  /*4060*/  BSYNC B1 ;  /* 0x0000000000017941 */ /* 0x000fea0003800000 */
.L_x_98:
        /* <DEDUP_REMOVED lines=12> */
.L_x_101:
[----:B------:R-:W-:Y:S05]  /*4130*/  BSYNC B1 ;  /* 0x0000000000017941 */ /* 0x000fea0003800000 */
.L_x_100:
        /* <DEDUP_REMOVED lines=12> */
.L_x_103:
[----:B------:R-:W-:Y:S05]  /*4200*/  BSYNC B1 ;  /* 0x0000000000017941 */ /* 0x000fea0003800000 */
.L_x_102:
        /* <DEDUP_REMOVED lines=12> */
.L_x_105:
[----:B------:R-:W-:Y:S05]  /*42d0*/  BSYNC B1 ;  /* 0x0000000000017941 */ /* 0x000fea0003800000 */
.L_x_104:
        /* <DEDUP_REMOVED lines=12> */
.L_x_107:
[----:B------:R-:W-:Y:S05]  /*43a0*/  BSYNC B1 ;  /* 0x0000000000017941 */ /* 0x000fea0003800000 */
.L_x_106:
        /* <DEDUP_REMOVED lines=12> */
.L_x_109:
[----:B------:R-:W-:Y:S05]  /*4470*/  BSYNC B1 ;  /* 0x0000000000017941 */ /* 0x000fea0003800000 */
.L_x_108:
        /* <DEDUP_REMOVED lines=12> */
.L_x_111:
[----:B------:R-:W-:Y:S05]  /*4540*/  BSYNC B1 ;  /* 0x0000000000017941 */ /* 0x000fea0003800000 */
.L_x_110:
        /* <DEDUP_REMOVED lines=12> */
.L_x_113:
[----:B------:R-:W-:Y:S05]  /*4610*/  BSYNC B1 ;  /* 0x0000000000017941 */ /* 0x000fea0003800000 */
.L_x_112:
        /* <DEDUP_REMOVED lines=12> */
.L_x_115:
[----:B------:R-:W-:Y:S05]  /*46e0*/  BSYNC B1 ;  /* 0x0000000000017941 */ /* 0x000fea0003800000 */
.L_x_114:
        /* <DEDUP_REMOVED lines=12> */
.L_x_117:
[----:B------:R-:W-:Y:S05]  /*47b0*/  BSYNC B1 ;  /* 0x0000000000017941 */ /* 0x000fea0003800000 */
.L_x_116:
        /* <DEDUP_REMOVED lines=12> */
.L_x_119:
[----:B------:R-:W-:Y:S05]  /*4880*/  BSYNC B1 ;  /* 0x0000000000017941 */ /* 0x000fea0003800000 */
.L_x_118:
        /* <DEDUP_REMOVED lines=12> */
.L_x_121:
[----:B------:R-:W-:Y:S05]  /*4950*/  BSYNC B1 ;  /* 0x0000000000017941 */ /* 0x000fea0003800000 */
.L_x_120:
        /* <DEDUP_REMOVED lines=12> */
.L_x_123:
[----:B------:R-:W-:Y:S05]  /*4a20*/  BSYNC B1 ;  /* 0x0000000000017941 */ /* 0x000fea0003800000 */
.L_x_122:
        /* <DEDUP_REMOVED lines=12> */
.L_x_125:
[----:B------:R-:W-:Y:S05]  /*4af0*/  BSYNC B1 ;  /* 0x0000000000017941 */ /* 0x000fea0003800000 */
.L_x_124:
        /* <DEDUP_REMOVED lines=12> */
.L_x_127:
[----:B------:R-:W-:Y:S05]  /*4bc0*/  BSYNC B1 ;  /* 0x0000000000017941 */ /* 0x000fea0003800000 */
.L_x_126:
        /* <DEDUP_REMOVED lines=12> */
.L_x_129:
[----:B------:R-:W-:Y:S05]  /*4c90*/  BSYNC B1 ;  /* 0x0000000000017941 */ /* 0x000fea0003800000 */
.L_x_128:
        /* <DEDUP_REMOVED lines=12> */
.L_x_131:
[----:B------:R-:W-:Y:S05]  /*4d60*/  BSYNC B1 ;  /* 0x0000000000017941 */ /* 0x000fea0003800000 */
.L_x_130:
        /* <DEDUP_REMOVED lines=12> */
.L_x_133:
[----:B------:R-:W-:Y:S05]  /*4e30*/  BSYNC B1 ;  /* 0x0000000000017941 */ /* 0x000fea0003800000 */
.L_x_132:
        /* <DEDUP_REMOVED lines=12> */
.L_x_135:
[----:B------:R-:W-:Y:S05]  /*4f00*/  BSYNC B1 ;  /* 0x0000000000017941 */ /* 0x000fea0003800000 */
.L_x_134:
        /* <DEDUP_REMOVED lines=12> */
.L_x_137:
[----:B------:R-:W-:Y:S05]  /*4fd0*/  BSYNC B1 ;  /* 0x0000000000017941 */ /* 0x000fea0003800000 */
.L_x_136:
        /* <DEDUP_REMOVED lines=12> */
.L_x_139:
[----:B------:R-:W-:Y:S05]  /*50a0*/  BSYNC B1 ;  /* 0x0000000000017941 */ /* 0x000fea0003800000 */
.L_x_138:
        /* <DEDUP_REMOVED lines=12> */
.L_x_141:
[----:B------:R-:W-:Y:S05]  /*5170*/  BSYNC B1 ;  /* 0x0000000000017941 */ /* 0x000fea0003800000 */
.L_x_140:
        /* <DEDUP_REMOVED lines=12> */
.L_x_143:
[----:B------:R-:W-:Y:S05]  /*5240*/  BSYNC B1 ;  /* 0x0000000000017941 */ /* 0x000fea0003800000 */
.L_x_142:
        /* <DEDUP_REMOVED lines=12> */
.L_x_145:
[----:B------:R-:W-:Y:S05]  /*5310*/  BSYNC B1 ;  /* 0x0000000000017941 */ /* 0x000fea0003800000 */
.L_x_144:
        /* <DEDUP_REMOVED lines=12> */
.L_x_147:
[----:B------:R-:W-:Y:S05]  /*53e0*/  BSYNC B1 ;  /* 0x0000000000017941 */ /* 0x000fea0003800000 */
.L_x_146:
        /* <DEDUP_REMOVED lines=12> */
.L_x_149:
[----:B------:R-:W-:Y:S05]  /*54b0*/  BSYNC B1 ;  /* 0x0000000000017941 */ /* 0x000fea0003800000 */
.L_x_148:
        /* <DEDUP_REMOVED lines=12> */
.L_x_151:
[----:B------:R-:W-:Y:S05]  /*5580*/  BSYNC B1 ;  /* 0x0000000000017941 */ /* 0x000fea0003800000 */
.L_x_150:
        /* <DEDUP_REMOVED lines=12> */
.L_x_153:
[----:B------:R-:W-:Y:S05]  /*5650*/  BSYNC B1 ;  /* 0x0000000000017941 */ /* 0x000fea0003800000 */
.L_x_152:
        /* <DEDUP_REMOVED lines=12> */
.L_x_155:
[----:B------:R-:W-:Y:S05]  /*5720*/  BSYNC B1 ;  /* 0x0000000000017941 */ /* 0x000fea0003800000 */
.L_x_154:
        /* <DEDUP_REMOVED lines=12> */
.L_x_157:
[----:B------:R-:W-:Y:S05]  /*57f0*/  BSYNC B1 ;  /* 0x0000000000017941 */ /* 0x000fea0003800000 */
.L_x_156:
[----:B-1---5:R-:W-:Y:S01]  /*5800*/  HADD2.F32 R91, -RZ, R154.H0_H0 ;  /* 0x2000009aff5b7230 */ /* 0x022fe20000004100 */
[----:B------:R-:W-:Y:S01]  /*5810*/  ISETP.GT.AND P1, PT, R0, 0x79, P0 ;  /* 0x000000790000780c */ /* 0x000fe20000724270 */
[----:B------:R-:W-:Y:S01]  /*5820*/  @P2 IMAD.MOV.U32 R8, RZ, RZ, R170 ;  /* 0x000000ffff082224 */ /* 0x000fe200078e00aa */
[----:B------:R-:W-:Y:S01]  /*5830*/  IADD3 R157, P0, R157, 0x80, RZ ;  /* 0x000000809d9d7810 */ /* 0x000fe20007f1e0ff */
[----:B------:R-:W-:Y:S01]  /*5840*/  BSSY B1, `(.L_x_158) ;  /* 0x000000a000017945 */ /* 0x000fe20003800000 */
[----:B------:R-:W-:-:S04]  /*5850*/  FMUL R91, R91, R156 ;  /* 0x0000009c5b5b7220 */ /* 0x000fc80000400000 */
[----:B------:R-:W-:-:S05]  /*5860*/  FFMA R91, R150, R155, R91 ;  /* 0x0000009b965b7223 */ /* 0x000fca000000005b */
[----:B------:R-:W-:-:S04]  /*5870*/  F2FP.F16.F32.PACK_AB R91, RZ, R91 ;  /* 0x0000005bff5b723e */ /* 0x000fc800000000ff */
[----:B------:R-:W-:Y:S01]  /*5880*/  PRMT R90, R91, 0x7610, R90 ;  /* 0x000076105b5a7816 */ /* 0x000fe2000000005a */
[----:B------:R-:W-:Y:S01]  /*5890*/  IMAD.X R91, RZ, RZ, R9, P0 ;  /* 0x000000ffff5b7224 */ /* 0x000fe200000e0609 */
[----:B------:R-:W-:-:S05]  /*58a0*/  @P2 MOV R9, R171 ;  /* 0x000000ab00092202 */ /* 0x000fca0000000f00 */
[----:B------:R1:W-:Y:S01]  /*58b0*/  @P2 STG.E.U16 desc[UR36][R8.64+0xf0], R90 ;  /* 0x0000f05a08002986 */ /* 0x0003e2000c101524 */
[----:B------:R-:W-:Y:S05]  /*58c0*/  @!P1 BRA `(.L_x_159) ;  /* 0x0000000000049947 */ /* 0x000fea0003800000 */
[----:B------:R0:W5:Y:S02]  /*58d0*/  LDG.E.LTC128B.U16 R154, desc[UR36][R88.64+0xf2] ;  /* 0x0000f224589a7981 */ /* 0x000164000c1e1520 */
.L_x_159:
[----:B------:R-:W-:Y:S05]  /*58e0*/  BSYNC B1 ;  /* 0x0000000000017941 */ /* 0x000fea0003800000 */
.L_x_158:
[----:B-1---5:R-:W-:Y:S01]  /*58f0*/  HADD2.F32 R9, -RZ, R154.H0_H0 ;  /* 0x2000009aff097230 */ /* 0x022fe20000004100 */
[----:B------:R-:W-:Y:S01]  /*5900*/  ISETP.GT.AND P0, PT, R3, 0x80, PT ;  /* 0x000000800300780c */ /* 0x000fe20003f04270 */
[----:B------:R-:W-:-:S03]  /*5910*/  IMAD R8, R91, R14, RZ ;  /* 0x0000000e5b087224 */ /* 0x000fc600078e02ff */
[----:B0-2---:R-:W-:Y:S01]  /*5920*/  FMUL R88, R9, R156 ;  /* 0x0000009c09587220 */ /* 0x005fe20000400000 */
[C---:B------:R-:W-:Y:S01]  /*5930*/  IMAD R97, R157.reuse, R15, R8 ;  /* 0x0000000f9d617224 */ /* 0x040fe200078e0208 */
[----:B------:R-:W-:Y:S01]  /*5940*/  ISETP.GT.AND P3, PT, R0, RZ, P0 ;  /* 0x000000ff0000720c */ /* 0x000fe20000764270 */
[----:B------:R-:W-:-:S04]  /*5950*/  IMAD.WIDE.U32 R8, R157, R14, R158 ;  /* 0x0000000e9d087225 */ /* 0x000fc800078e009e */
[----:B------:R-:W-:Y:S01]  /*5960*/  FFMA R151, R151, R155, R88 ;  /* 0x0000009b97977223 */ /* 0x000fe20000000058 */
[----:B------:R-:W-:Y:S01]  /*5970*/  IMAD.IADD R9, R9, 0x1, R97 ;  /* 0x0000000109097824 */ /* 0x000fe200078e0261 */
[----:B------:R-:W-:-:S03]  /*5980*/  LEA R88, P2, R8, R10, 0x1 ;  /* 0x0000000a08587211 */ /* 0x000fc600078408ff */
[----:B------:R-:W-:Y:S02]  /*5990*/  F2FP.F16.F32.PACK_AB R151, RZ, R151 ;  /* 0x00000097ff97723e */ /* 0x000fe400000000ff */
[----:B------:R-:W-:-:S03]  /*59a0*/  LEA.HI.X R89, R8, R11, R9, 0x1, P2 ;  /* 0x0000000b08597211 */ /* 0x000fc600010f0c09 */
[----:B------:R0:W-:Y:S04]  /*59b0*/  @P1 STG.E.U16 desc[UR36][R170.64+0xf2], R151 ;  /* 0x0000f297aa001986 */ /* 0x0001e8000c101524 */
[----:B------:R-:W2:Y:S01]  /*59c0*/  @P3 LDG.E.LTC128B.U16 R154, desc[UR36][R88.64] ;  /* 0x00000024589a3981 */ /* 0x000ea2000c1e1520 */
[----:B------:R-:W-:Y:S01]  /*59d0*/  IMAD.WIDE.U32 R8, R157, R14, R6 ;  /* 0x0000000e9d087225 */ /* 0x000fe200078e0006 */
[----:B------:R-:W-:Y:S01]  /*59e0*/  SHF.L.U64.HI R95, R4, 0x8, R5 ;  /* 0x00000008045f7819 */ /* 0x000fe20000010205 */
[----:B------:R-:W-:Y:S01]  /*59f0*/  BSSY B1, `(.L_x_160) ;  /* 0x0000011000017945 */ /* 0x000fe20003800000 */
[----:B------:R-:W-:Y:S01]  /*5a00*/  ISETP.GT.AND P2, PT, R0, 0x1, P0 ;  /* 0x000000010000780c */ /* 0x000fe20000744270 */
[----:B------:R-:W-:Y:S02]  /*5a10*/  IMAD.IADD R9, R97, 0x1, R9 ;  /* 0x0000000161097824 */ /* 0x000fe400078e0209 */
[----:B------:R-:W-:-:S02]  /*5a20*/  IMAD.SHL.U32 R93, R4, 0x100, RZ ;  /* 0x00000100045d7824 */ /* 0x000fc400078e00ff */
[----:B------:R-:W-:-:S03]  /*5a30*/  IMAD.WIDE.U32 R90, R23, R12, R8 ;  /* 0x0000000c175a7225 */ /* 0x000fc600078e0008 */
[----:B------:R-:W-:Y:S01]  /*5a40*/  IADD3 R8, P1, R93, R160, RZ ;  /* 0x000000a05d087210 */ /* 0x000fe20007f3e0ff */
[----:B------:R-:W-:Y:S01]  /*5a50*/  IMAD.IADD R5, R13, 0x1, R91 ;  /* 0x000000010d057824 */ /* 0x000fe200078e025b */
[----:B------:R-:W-:-:S03]  /*5a60*/  LEA R4, P4, R90, R10, 0x1 ;  /* 0x0000000a5a047211 */ /* 0x000fc600078808ff */
[----:B------:R-:W-:Y:S01]  /*5a70*/  IMAD.X R9, R95, 0x1, R161, P1 ;  /* 0x000000015f097824 */ /* 0x000fe200008e06a1 */
[----:B------:R-:W-:Y:S01]  /*5a80*/  LEA.HI.X R5, R90, R11, R5, 0x1, P4 ;  /* 0x0000000b5a057211 */ /* 0x000fe200020f0c05 */
[----:B--2---:R-:W-:-:S05]  /*5a90*/  HADD2.F32 R15, -RZ, R154.H0_H0 ;  /* 0x2000009aff0f7230 */ /* 0x004fca0000004100 */
[----:B------:R-:W-:-:S04]  /*5aa0*/  FMUL R15, R15, R156 ;  /* 0x0000009c0f0f7220 */ /* 0x000fc80000400000 */
[----:B------:R-:W-:-:S05]  /*5ab0*/  FFMA R15, R24, R155, R15 ;  /* 0x0000009b180f7223 */ /* 0x000fca000000000f */
[----:B------:R-:W-:-:S05]  /*5ac0*/  F2FP.F16.F32.PACK_AB R15, RZ, R15 ;  /* 0x0000000fff0f723e */ /* 0x000fca00000000ff */
[----:B------:R0:W-:Y:S01]  /*5ad0*/  @P3 STG.E.U16 desc[UR36][R8.64], R15 ;  /* 0x0000000f08003986 */ /* 0x0001e2000c101524 */
[----:B------:R-:W-:Y:S05]  /*5ae0*/  @!P2 BRA `(.L_x_161) ;  /* 0x000000000004a947 */ /* 0x000fea0003800000 */
[----:B------:R1:W5:Y:S02]  /*5af0*/  LDG.E.LTC128B.U16 R154, desc[UR36][R4.64+0x2] ;  /* 0x00000224049a7981 */ /* 0x000364000c1e1520 */
.L_x_161:
[----:B------:R-:W-:Y:S05]  /*5b00*/  BSYNC B1 ;  /* 0x0000000000017941 */ /* 0x000fea0003800000 */
.L_x_160:
[----:B0----5:R-:W-:Y:S01]  /*5b10*/  HADD2.F32 R15, -RZ, R154.H0_H0 ;  /* 0x2000009aff0f7230 */ /* 0x021fe20000004100 */
[----:B------:R-:W-:Y:S01]  /*5b20*/  ISETP.GT.AND P1, PT, R3, 0x88, PT ;  /* 0x000000880300780c */ /* 0x000fe20003f24270 */
[----:B------:R-:W-:Y:S03]  /*5b30*/  BSSY B1, `(.L_x_162) ;  /* 0x000000f000017945 */ /* 0x000fe60003800000 */
[----:B------:R-:W-:Y:S01]  /*5b40*/  FMUL R24, R15, R156 ;  /* 0x0000009c0f187220 */ /* 0x000fe20000400000 */
[----:B------:R-:W-:Y:S01]  /*5b50*/  IMAD.WIDE.U32 R14, R157, R14, R164 ;  /* 0x0000000e9d0e7225 */ /* 0x000fe200078e00a4 */
[----:B------:R-:W-:-:S03]  /*5b60*/  ISETP.GT.AND P3, PT, R0, RZ, P1 ;  /* 0x000000ff0000720c */ /* 0x000fc60000f64270 */
[----:B------:R-:W-:Y:S01]  /*5b70*/  FFMA R24, R25, R155, R24 ;  /* 0x0000009b19187223 */ /* 0x000fe20000000018 */
[----:B------:R-:W-:Y:S01]  /*5b80*/  IMAD.IADD R97, R97, 0x1, R15 ;  /* 0x0000000161617824 */ /* 0x000fe200078e020f */
[-C--:B------:R-:W-:Y:S02]  /*5b90*/  IADD3 R21, P5, R20, R14.reuse, RZ ;  /* 0x0000000e14157210 */ /* 0x080fe40007fbe0ff */
[----:B------:R-:W-:Y:S02]  /*5ba0*/  IADD3 R20, P4, R6, R14, RZ ;  /* 0x0000000e06147210 */ /* 0x000fe40007f9e0ff */
[----:B------:R-:W-:Y:S01]  /*5bb0*/  F2FP.F16.F32.PACK_AB R24, RZ, R24 ;  /* 0x00000018ff18723e */ /* 0x000fe200000000ff */
[----:B------:R-:W-:Y:S01]  /*5bc0*/  IMAD.X R158, R97, 0x1, R159, P5 ;  /* 0x00000001619e7824 */ /* 0x000fe200028e069f */
[----:B------:R-:W-:-:S03]  /*5bd0*/  LEA R14, P5, R21, R10, 0x1 ;  /* 0x0000000a150e7211 */ /* 0x000fc600078a08ff */
[----:B------:R0:W-:Y:S01]  /*5be0*/  @P2 STG.E.U16 desc[UR36][R8.64+0x2], R24 ;  /* 0x0000021808002986 */ /* 0x0001e2000c101524 */
[----:B------:R-:W-:Y:S01]  /*5bf0*/  LEA.HI.X R15, R21, R11, R158, 0x1, P5 ;  /* 0x0000000b150f7211 */ /* 0x000fe200028f0c9e */
[----:B------:R-:W-:Y:S08]  /*5c00*/  @!P3 BRA `(.L_x_163) ;  /* 0x000000000004b947 */ /* 0x000ff00003800000 */
[----:B------:R2:W5:Y:S02]  /*5c10*/  LDG.E.LTC128B.U16 R154, desc[UR36][R14.64] ;  /* 0x000000240e9a7981 */ /* 0x000564000c1e1520 */
.L_x_163:
[----:B------:R-:W-:Y:S05]  /*5c20*/  BSYNC B1 ;  /* 0x0000000000017941 */ /* 0x000fea0003800000 */
.L_x_162:
[----:B-----5:R-:W-:Y:S01]  /*5c30*/  HADD2.F32 R3, -RZ, R154.H0_H0 ;  /* 0x2000009aff037230 */ /* 0x020fe20000004100 */
[----:B------:R-:W-:Y:S01]  /*5c40*/  IADD3.X R21, R7, R97, RZ, P4, !PT ;  /* 0x0000006107157210 */ /* 0x000fe200027fe4ff */
[----:B------:R-:W-:Y:S01]  /*5c50*/  BSSY B1, `(.L_x_164) ;  /* 0x000000e000017945 */ /* 0x000fe20003800000 */
[----:B------:R-:W-:Y:S02]  /*5c60*/  IADD3 R6, P4, R8, R167, RZ ;  /* 0x000000a708067210 */ /* 0x000fe40007f9e0ff */
[----:B------:R-:W-:Y:S01]  /*5c70*/  FMUL R3, R3, R156 ;  /* 0x0000009c03037220 */ /* 0x000fe20000400000 */
[----:B------:R-:W-:Y:S01]  /*5c80*/  ISETP.GT.AND P2, PT, R0, 0x1, P1 ;  /* 0x000000010000780c */ /* 0x000fe20000f44270 */
[----:B--2---:R-:W-:-:S04]  /*5c90*/  IMAD.WIDE.U32 R14, R23, R12, R20 ;  /* 0x0000000c170e7225 */ /* 0x004fc800078e0014 */
[----:B------:R-:W-:Y:S01]  /*5ca0*/  FFMA R3, R26, R155, R3 ;  /* 0x0000009b1a037223 */ /* 0x000fe20000000003 */
[----:B------:R-:W-:Y:S01]  /*5cb0*/  IMAD.X R7, R9, 0x1, R169, P4 ;  /* 0x0000000109077824 */ /* 0x000fe200020e06a9 */
[----:B------:R-:W-:Y:S01]  /*5cc0*/  LEA R10, P5, R14, R10, 0x1 ;  /* 0x0000000a0e0a7211 */ /* 0x000fe200078a08ff */
[----:B------:R-:W-:Y:S02]  /*5cd0*/  IMAD.IADD R13, R13, 0x1, R15 ;  /* 0x000000010d0d7824 */ /* 0x000fe400078e020f */
[----:B------:R-:W-:-:S03]  /*5ce0*/  F2FP.F16.F32.PACK_AB R3, RZ, R3 ;  /* 0x00000003ff03723e */ /* 0x000fc600000000ff */
[----:B------:R-:W-:Y:S02]  /*5cf0*/  LEA.HI.X R11, R14, R11, R13, 0x1, P5 ;  /* 0x0000000b0e0b7211 */ /* 0x000fe400028f0c0d */
[----:B------:R2:W-:Y:S01]  /*5d00*/  @P3 STG.E.U16 desc[UR36][R6.64], R3 ;  /* 0x0000000306003986 */ /* 0x0005e2000c101524 */
[----:B------:R-:W-:Y:S05]  /*5d10*/  @!P2 BRA `(.L_x_165) ;  /* 0x000000000004a947 */ /* 0x000fea0003800000 */
[----:B------:R0:W5:Y:S02]  /*5d20*/  LDG.E.LTC128B.U16 R154, desc[UR36][R10.64+0x2] ;  /* 0x000002240a9a7981 */ /* 0x000164000c1e1520 */
.L_x_165:
[----:B------:R-:W-:Y:S05]  /*5d30*/  BSYNC B1 ;  /* 0x0000000000017941 */ /* 0x000fea0003800000 */
.L_x_164:
[----:B--2--5:R-:W-:Y:S01]  /*5d40*/  HADD2.F32 R3, -RZ, R154.H0_H0 ;  /* 0x2000009aff037230 */ /* 0x024fe20000004100 */
[----:B------:R-:W-:Y:S01]  /*5d50*/  ISETP.GT.AND P3, PT, R0, 0x8, P0 ;  /* 0x000000080000780c */ /* 0x000fe20000764270 */
[----:B------:R-:W-:Y:S03]  /*5d60*/  BSSY B1, `(.L_x_166) ;  /* 0x0000007000017945 */ /* 0x000fe60003800000 */
[----:B------:R-:W-:-:S04]  /*5d70*/  FMUL R12, R3, R156 ;  /* 0x0000009c030c7220 */ /* 0x000fc80000400000 */
[----:B------:R-:W-:-:S05]  /*5d80*/  FFMA R12, R27, R155, R12 ;  /* 0x0000009b1b0c7223 */ /* 0x000fca000000000c */
[----:B------:R-:W-:-:S05]  /*5d90*/  F2FP.F16.F32.PACK_AB R12, RZ, R12 ;  /* 0x0000000cff0c723e */ /* 0x000fca00000000ff */
[----:B------:R2:W-:Y:S01]  /*5da0*/  @P2 STG.E.U16 desc[UR36][R6.64+0x2], R12 ;  /* 0x0000020c06002986 */ /* 0x0005e2000c101524 */
[----:B------:R-:W-:Y:S05]  /*5db0*/  @!P3 BRA `(.L_x_167) ;  /* 0x000000000004b947 */ /* 0x000fea0003800000 */
[----:B------:R0:W5:Y:S02]  /*5dc0*/  LDG.E.LTC128B.U16 R154, desc[UR36][R4.64+0x10] ;  /* 0x00001024049a7981 */ /* 0x000164000c1e1520 */
.L_x_167:
[----:B------:R-:W-:Y:S05]  /*5dd0*/  BSYNC B1 ;  /* 0x0000000000017941 */ /* 0x000fea0003800000 */
.L_x_166:
[----:B-----5:R-:W-:Y:S01]  /*5de0*/  HADD2.F32 R3, -RZ, R154.H0_H0 ;  /* 0x2000009aff037230 */ /* 0x020fe20000004100 */
[----:B------:R-:W-:Y:S01]  /*5df0*/  ISETP.GT.AND P2, PT, R0, 0x9, P0 ;  /* 0x000000090000780c */ /* 0x000fe20000744270 */
[----:B--2---:R-:W-:Y:S01]  /*5e00*/  IMAD.MOV.U32 R6, RZ, RZ, R8 ;  /* 0x000000ffff067224 */ /* 0x004fe200078e0008 */
[----:B------:R-:W-:Y:S01]  /*5e10*/  BSSY B1, `(.L_x_168) ;  /* 0x0000008000017945 */ /* 0x000fe20003800000 */
[----:B------:R-:W-:Y:S02]  /*5e20*/  IMAD.MOV.U32 R7, RZ, RZ, R9 ;  /* 0x000000ffff077224 */ /* 0x000fe400078e0009 */
[----:B------:R-:W-:-:S04]  /*5e30*/  FMUL R3, R3, R156 ;  /* 0x0000009c03037220 */ /* 0x000fc80000400000 */
[----:B------:R-:W-:-:S05]  /*5e40*/  FFMA R3, R28, R155, R3 ;  /* 0x0000009b1c037223 */ /* 0x000fca0000000003 */
[----:B------:R-:W-:-:S05]  /*5e50*/  F2FP.F16.F32.PACK_AB R3, RZ, R3 ;  /* 0x00000003ff03723e */ /* 0x000fca00000000ff */
[----:B------:R2:W-:Y:S01]  /*5e60*/  @P3 STG.E.U16 desc[UR36][R6.64+0x10], R3 ;  /* 0x0000100306003986 */ /* 0x0005e2000c101524 */
[----:B------:R-:W-:Y:S05]  /*5e70*/  @!P2 BRA `(.L_x_169) ;  /* 0x000000000004a947 */ /* 0x000fea0003800000 */
[----:B------:R0:W5:Y:S02]  /*5e80*/  LDG.E.LTC128B.U16 R154, desc[UR36][R4.64+0x12] ;  /* 0x00001224049a7981 */ /* 0x000164000c1e1520 */
.L_x_169:
[----:B------:R-:W-:Y:S05]  /*5e90*/  BSYNC B1 ;  /* 0x0000000000017941 */ /* 0x000fea0003800000 */
.L_x_168:
        /* <DEDUP_REMOVED lines=9> */
.L_x_171:
[----:B------:R-:W-:Y:S05]  /*5f30*/  BSYNC B1 ;  /* 0x0000000000017941 */ /* 0x000fea0003800000 */
.L_x_170:
[----:B-----5:R-:W-:Y:S01]  /*5f40*/  HADD2.F32 R3, -RZ, R154.H0_H0 ;  /* 0x2000009aff037230 */ /* 0x020fe20000004100 */
[----:B0-----:R-:W-:Y:S01]  /*5f50*/  IADD3 R8, P3, R167, R8, RZ ;  /* 0x00000008a7087210 */ /* 0x001fe20007f7e0ff */
[----:B------:R-:W-:Y:S01]  /*5f60*/  BSSY B1, `(.L_x_172) ;  /* 0x0000009000017945 */ /* 0x000fe20003800000 */
[----:B------:R-:W-:Y:S02]  /*5f70*/  ISETP.GT.AND P2, PT, R0, 0x9, P1 ;  /* 0x000000090000780c */ /* 0x000fe40000f44270 */
[----:B------:R-:W-:Y:S01]  /*5f80*/  FMUL R3, R3, R156 ;  /* 0x0000009c03037220 */ /* 0x000fe20000400000 */
[----:B------:R-:W-:-:S03]  /*5f90*/  IMAD.X R9, R169, 0x1, R9, P3 ;  /* 0x00000001a9097824 */ /* 0x000fc600018e0609 */
[----:B------:R-:W-:-:S05]  /*5fa0*/  FFMA R3, R30, R155, R3 ;  /* 0x0000009b1e037223 */ /* 0x000fca0000000003 */
[----:B------:R-:W-:-:S05]  /*5fb0*/  F2FP.F16.F32.PACK_AB R3, RZ, R3 ;  /* 0x00000003ff03723e */ /* 0x000fca00000000ff */
[----:B------:R0:W-:Y:S01]  /*5fc0*/  @P4 STG.E.U16 desc[UR36][R8.64+0x10], R3 ;  /* 0x0000100308004986 */ /* 0x0001e2000c101524 */
[----:B------:R-:W-:Y:S05]  /*5fd0*/  @!P2 BRA `(.L_x_173) ;  /* 0x000000000004a947 */ /* 0x000fea0003800000 */
[----:B------:R0:W5:Y:S02]  /*5fe0*/  LDG.E.LTC128B.U16 R154, desc[UR36][R10.64+0x12] ;  /* 0x000012240a9a7981 */ /* 0x000164000c1e1520 */
.L_x_173:
[----:B------:R-:W-:Y:S05]  /*5ff0*/  BSYNC B1 ;  /* 0x0000000000017941 */ /* 0x000fea0003800000 */
.L_x_172:
[----:B0----5:R-:W-:Y:S01]  /*6000*/  HADD2.F32 R3, -RZ, R154.H0_H0 ;  /* 0x2000009aff037230 */ /* 0x021fe20000004100 */
[----:B------:R-:W-:Y:S01]  /*6010*/  ISETP.GT.AND P3, PT, R0, 0x10, P0 ;  /* 0x000000100000780c */ /* 0x000fe20000764270 */
[----:B------:R-:W-:Y:S03]  /*6020*/  BSSY B1, `(.L_x_174) ;  /* 0x0000009000017945 */ /* 0x000fe60003800000 */
[----:B------:R-:W-:-:S04]  /*6030*/  FMUL R8, R3, R156 ;  /* 0x0000009c03087220 */ /* 0x000fc80000400000 */
[----:B------:R-:W-:Y:S01]  /*6040*/  FFMA R31, R31, R155, R8 ;  /* 0x0000009b1f1f7223 */ /* 0x000fe20000000008 */
[----:B------:R-:W-:-:S04]  /*6050*/  IADD3 R8, P4, P5, R167, R160, R93 ;  /* 0x000000a0a7087210 */ /* 0x000fc80007d9e05d */
[----:B------:R-:W-:Y:S02]  /*6060*/  F2FP.F16.F32.PACK_AB R31, RZ, R31 ;  /* 0x0000001fff1f723e */ /* 0x000fe400000000ff */
[----:B------:R-:W-:-:S05]  /*6070*/  IADD3.X R9, R169, R161, R95, P4, P5 ;  /* 0x000000a1a9097210 */ /* 0x000fca00027ea45f */
[----:B------:R0:W-:Y:S01]  /*6080*/  @P2 STG.E.U16 desc[UR36][R8.64+0x12], R31 ;  /* 0x0000121f08002986 */ /* 0x0001e2000c101524 */
[----:B------:R-:W-:Y:S05]  /*6090*/  @!P3 BRA `(.L_x_175) ;  /* 0x000000000004b947 */ /* 0x000fea0003800000 */
[----:B------:R0:W5:Y:S02]  /*60a0*/  LDG.E.LTC128B.U16 R154, desc[UR36][R4.64+0x20] ;  /* 0x00002024049a7981 */ /* 0x000164000c1e1520 */
.L_x_175:
[----:B------:R-:W-:Y:S05]  /*60b0*/  BSYNC B1 ;  /* 0x0000000000017941 */ /* 0x000fea0003800000 */
.L_x_174:
[----:B-----5:R-:W-:Y:S01]  /*60c0*/  HADD2.F32 R3, -RZ, R154.H0_H0 ;  /* 0x2000009aff037230 */ /* 0x020fe20000004100 */
        /* <DEDUP_REMOVED lines=8> */
.L_x_177:
[----:B------:R-:W-:Y:S05]  /*6150*/  BSYNC B1 ;  /* 0x0000000000017941 */ /* 0x000fea0003800000 */
.L_x_176:
[----:B0----5:R-:W-:Y:S01]  /*6160*/  HADD2.F32 R3, -RZ, R154.H0_H0 ;  /* 0x2000009aff037230 */ /* 0x021fe20000004100 */
[----:B------:R-:W-:Y:S01]  /*6170*/  ISETP.GT.AND P3, PT, R0, 0x10, P1 ;  /* 0x000000100000780c */ /* 0x000fe20000f64270 */
[----:B------:R-:W-:Y:S03]  /*6180*/  BSSY B1, `(.L_x_178) ;  /* 0x0000007000017945 */ /* 0x000fe60003800000 */
[----:B--2---:R-:W-:-:S04]  /*6190*/  FMUL R12, R3, R156 ;  /* 0x0000009c030c7220 */ /* 0x004fc80000400000 */
[----:B------:R-:W-:-:S05]  /*61a0*/  FFMA R12, R33, R155, R12 ;  /* 0x0000009b210c7223 */ /* 0x000fca000000000c */
[----:B------:R-:W-:-:S05]  /*61b0*/  F2FP.F16.F32.PACK_AB R12, RZ, R12 ;  /* 0x0000000cff0c723e */ /* 0x000fca00000000ff */
[----:B------:R0:W-:Y:S01]  /*61c0*/  @P2 STG.E.U16 desc[UR36][R6.64+0x22], R12 ;  /* 0x0000220c06002986 */ /* 0x0001e2000c101524 */
[----:B------:R-:W-:Y:S05]  /*61d0*/  @!P3 BRA `(.L_x_179) ;  /* 0x000000000004b947 */ /* 0x000fea0003800000 */
[----:B------:R2:W5:Y:S02]  /*61e0*/  LDG.E.LTC128B.U16 R154, desc[UR36][R10.64+0x20] ;  /* 0x000020240a9a7981 */ /* 0x000564000c1e1520 */
.L_x_179:
[----:B------:R-:W-:Y:S05]  /*61f0*/  BSYNC B1 ;  /* 0x0000000000017941 */ /* 0x000fea0003800000 */
.L_x_178:
        /* <DEDUP_REMOVED lines=9> */
.L_x_181:
[----:B------:R-:W-:Y:S05]  /*6290*/  BSYNC B1 ;  /* 0x0000000000017941 */ /* 0x000fea0003800000 */
.L_x_180:
[----:B0----5:R-:W-:Y:S01]  /*62a0*/  HADD2.F32 R3, -RZ, R154.H0_H0 ;  /* 0x2000009aff037230 */ /* 0x021fe20000004100 */
        /* <DEDUP_REMOVED lines=8> */
.L_x_183:
[----:B------:R-:W-:Y:S05]  /*6330*/  BSYNC B1 ;  /* 0x0000000000017941 */ /* 0x000fea0003800000 */
.L_x_182:
        /* <DEDUP_REMOVED lines=9> */
.L_x_185:
[----:B------:R-:W-:Y:S05]  /*63d0*/  BSYNC B1 ;  /* 0x0000000000017941 */ /* 0x000fea0003800000 */
.L_x_184:
        /* <DEDUP_REMOVED lines=9> */
.L_x_187:
[----:B------:R-:W-:Y:S05]  /*6470*/  BSYNC B1 ;  /* 0x0000000000017941 */ /* 0x000fea0003800000 */
.L_x_186:
        /* <DEDUP_REMOVED lines=9> */
.L_x_189:
[----:B------:R-:W-:Y:S05]  /*6510*/  BSYNC B1 ;  /* 0x0000000000017941 */ /* 0x000fea0003800000 */
.L_x_188:
        /* <DEDUP_REMOVED lines=9> */
.L_x_191:
[----:B------:R-:W-:Y:S05]  /*65b0*/  BSYNC B1 ;  /* 0x0000000000017941 */ /* 0x000fea0003800000 */
.L_x_190:
        /* <DEDUP_REMOVED lines=9> */
.L_x_193:
[----:B------:R-:W-:Y:S05]  /*6650*/  BSYNC B1 ;  /* 0x0000000000017941 */ /* 0x000fea0003800000 */
.L_x_192:
        /* <DEDUP_REMOVED lines=9> */
.L_x_195:
[----:B------:R-:W-:Y:S05]  /*66f0*/  BSYNC B1 ;  /* 0x0000000000017941 */ /* 0x000fea0003800000 */
.L_x_194:
        /* <DEDUP_REMOVED lines=9> */
.L_x_197:
[----:B------:R-:W-:Y:S05]  /*6790*/  BSYNC B1 ;  /* 0x0000000000017941 */ /* 0x000fea0003800000 */
.L_x_196:
        /* <DEDUP_REMOVED lines=9> */
.L_x_199:
[----:B------:R-:W-:Y:S05]  /*6830*/  BSYNC B1 ;  /* 0x0000000000017941 */ /* 0x000fea0003800000 */
.L_x_198:
        /* <DEDUP_REMOVED lines=9> */
.L_x_201:
[----:B------:R-:W-:Y:S05]  /*68d0*/  BSYNC B1 ;  /* 0x0000000000017941 */ /* 0x000fea0003800000 */
.L_x_200:
        /* <DEDUP_REMOVED lines=9> */
.L_x_203:
[----:B------:R-:W-:Y:S05]  /*6970*/  BSYNC B1 ;  /* 0x0000000000017941 */ /* 0x000fea0003800000 */
.L_x_202:
        /* <DEDUP_REMOVED lines=9> */
.L_x_205:
[----:B------:R-:W-:Y:S05]  /*6a10*/  BSYNC B1 ;  /* 0x0000000000017941 */ /* 0x000fea0003800000 */
.L_x_204:
        /* <DEDUP_REMOVED lines=9> */
.L_x_207:
[----:B------:R-:W-:Y:S05]  /*6ab0*/  BSYNC B1 ;  /* 0x0000000000017941 */ /* 0x000fea0003800000 */
.L_x_206:
        /* <DEDUP_REMOVED lines=9> */
.L_x_209:
[----:B------:R-:W-:Y:S05]  /*6b50*/  BSYNC B1 ;  /* 0x0000000000017941 */ /* 0x000fea0003800000 */
.L_x_208:
        /* <DEDUP_REMOVED lines=9> */
.L_x_211:
[----:B------:R-:W-:Y:S05]  /*6bf0*/  BSYNC B1 ;  /* 0x0000000000017941 */ /* 0x000fea0003800000 */
.L_x_210:
        /* <DEDUP_REMOVED lines=9> */
.L_x_213:
[----:B------:R-:W-:Y:S05]  /*6c90*/  BSYNC B1 ;  /* 0x0000000000017941 */ /* 0x000fea0003800000 */
.L_x_212:
        /* <DEDUP_REMOVED lines=9> */
.L_x_215:
[----:B------:R-:W-:Y:S05]  /*6d30*/  BSYNC B1 ;  /* 0x0000000000017941 */ /* 0x000fea0003800000 */
.L_x_214:
        /* <DEDUP_REMOVED lines=9> */
.L_x_217:
[----:B------:R-:W-:Y:S05]  /*6dd0*/  BSYNC B1 ;  /* 0x0000000000017941 */ /* 0x000fea0003800000 */
.L_x_216:
        /* <DEDUP_REMOVED lines=9> */
.L_x_219:
[----:B------:R-:W-:Y:S05]  /*6e70*/  BSYNC B1 ;  /* 0x0000000000017941 */ /* 0x000fea0003800000 */
.L_x_218:
        /* <DEDUP_REMOVED lines=9> */
.L_x_221:
[----:B------:R-:W-:Y:S05]  /*6f10*/  BSYNC B1 ;  /* 0x0000000000017941 */ /* 0x000fea0003800000 */
.L_x_220:
        /* <DEDUP_REMOVED lines=9> */
.L_x_223:
[----:B------:R-:W-:Y:S05]  /*6fb0*/  BSYNC B1 ;  /* 0x0000000000017941 */ /* 0x000fea0003800000 */
.L_x_222:
        /* <DEDUP_REMOVED lines=9> */
.L_x_225:
[----:B------:R-:W-:Y:S05]  /*7050*/  BSYNC B1 ;  /* 0x0000000000017941 */ /* 0x000fea0003800000 */
.L_x_224:
        /* <DEDUP_REMOVED lines=9> */
.L_x_227:
[----:B------:R-:W-:Y:S05]  /*70f0*/  BSYNC B1 ;  /* 0x0000000000017941 */ /* 0x000fea0003800000 */
.L_x_226:
        /* <DEDUP_REMOVED lines=9> */
.L_x_229:
[----:B------:R-:W-:Y:S05]  /*7190*/  BSYNC B1 ;  /* 0x0000000000017941 */ /* 0x000fea0003800000 */
.L_x_228:
        /* <DEDUP_REMOVED lines=9> */
.L_x_231:
[----:B------:R-:W-:Y:S05]  /*7230*/  BSYNC B1 ;  /* 0x0000000000017941 */ /* 0x000fea0003800000 */
.L_x_230:
        /* <DEDUP_REMOVED lines=9> */
.L_x_233:
[----:B------:R-:W-:Y:S05]  /*72d0*/  BSYNC B1 ;  /* 0x0000000000017941 */ /* 0x000fea0003800000 */
.L_x_232:
        /* <DEDUP_REMOVED lines=9> */
.L_x_235:
[----:B------:R-:W-:Y:S05]  /*7370*/  BSYNC B1 ;  /* 0x0000000000017941 */ /* 0x000fea0003800000 */
.L_x_234:
        /* <DEDUP_REMOVED lines=9> */
.L_x_237:
[----:B------:R-:W-:Y:S05]  /*7410*/  BSYNC B1 ;  /* 0x0000000000017941 */ /* 0x000fea0003800000 */
.L_x_236:
        /* <DEDUP_REMOVED lines=9> */
.L_x_239:
[----:B------:R-:W-:Y:S05]  /*74b0*/  BSYNC B1 ;  /* 0x0000000000017941 */ /* 0x000fea0003800000 */
.L_x_238:
        /* <DEDUP_REMOVED lines=9> */
.L_x_241:
[----:B------:R-:W-:Y:S05]  /*7550*/  BSYNC B1 ;  /* 0x0000000000017941 */ /* 0x000fea0003800000 */
.L_x_240:
        /* <DEDUP_REMOVED lines=9> */
.L_x_243:
[----:B------:R-:W-:Y:S05]  /*75f0*/  BSYNC B1 ;  /* 0x0000000000017941 */ /* 0x000fea0003800000 */
.L_x_242:
        /* <DEDUP_REMOVED lines=9> */
.L_x_245:
[----:B------:R-:W-:Y:S05]  /*7690*/  BSYNC B1 ;  /* 0x0000000000017941 */ /* 0x000fea0003800000 */
.L_x_244:
        /* <DEDUP_REMOVED lines=9> */
.L_x_247:
[----:B------:R-:W-:Y:S05]  /*7730*/  BSYNC B1 ;  /* 0x0000000000017941 */ /* 0x000fea0003800000 */
.L_x_246:
        /* <DEDUP_REMOVED lines=9> */
.L_x_249:
[----:B------:R-:W-:Y:S05]  /*77d0*/  BSYNC B1 ;  /* 0x0000000000017941 */ /* 0x000fea0003800000 */
.L_x_248:
        /* <DEDUP_REMOVED lines=9> */
.L_x_251:
[----:B------:R-:W-:Y:S05]  /*7870*/  BSYNC B1 ;  /* 0x0000000000017941 */ /* 0x000fea0003800000 */
.L_x_250:
        /* <DEDUP_REMOVED lines=9> */
.L_x_253:
[----:B------:R-:W-:Y:S05]  /*7910*/  BSYNC B1 ;  /* 0x0000000000017941 */ /* 0x000fea0003800000 */
.L_x_252:
        /* <DEDUP_REMOVED lines=9> */
.L_x_255:
[----:B------:R-:W-:Y:S05]  /*79b0*/  BSYNC B1 ;  /* 0x0000000000017941 */ /* 0x000fea0003800000 */
.L_x_254:
        /* <DEDUP_REMOVED lines=9> */
.L_x_257:
[----:B------:R-:W-:Y:S05]  /*7a50*/  BSYNC B1 ;  /* 0x0000000000017941 */ /* 0x000fea0003800000 */
.L_x_256:
        /* <DEDUP_REMOVED lines=9> */
.L_x_259:
[----:B------:R-:W-:Y:S05]  /*7af0*/  BSYNC B1 ;  /* 0x0000000000017941 */ /* 0x000fea0003800000 */
.L_x_258:
        /* <DEDUP_REMOVED lines=9> */
.L_x_261:
[----:B------:R-:W-:Y:S05]  /*7b90*/  BSYNC B1 ;  /* 0x0000000000017941 */ /* 0x000fea0003800000 */
.L_x_260:
        /* <DEDUP_REMOVED lines=9> */
.L_x_263:
[----:B------:R-:W-:Y:S05]  /*7c30*/  BSYNC B1 ;  /* 0x0000000000017941 */ /* 0x000fea0003800000 */
.L_x_262:
        /* <DEDUP_REMOVED lines=9> */
.L_x_265:
[----:B------:R-:W-:Y:S05]  /*7cd0*/  BSYNC B1 ;  /* 0x0000000000017941 */ /* 0x000fea0003800000 */
.L_x_264:
        /* <DEDUP_REMOVED lines=9> */
.L_x_267:
[----:B------:R-:W-:Y:S05]  /*7d70*/  BSYNC B1 ;  /* 0x0000000000017941 */ /* 0x000fea0003800000 */
.L_x_266:
        /* <DEDUP_REMOVED lines=9> */
.L_x_269:
[----:B------:R-:W-:Y:S05]  /*7e10*/  BSYNC B1 ;  /* 0x0000000000017941 */ /* 0x000fea0003800000 */
.L_x_268:
        /* <DEDUP_REMOVED lines=9> */
.L_x_271:
[----:B------:R-:W-:Y:S05]  /*7eb0*/  BSYNC B1 ;  /* 0x0000000000017941 */ /* 0x000fea0003800000 */
.L_x_270:
        /* <DEDUP_REMOVED lines=9> */
.L_x_273:
[----:B------:R-:W-:Y:S05]  /*7f50*/  BSYNC B1 ;  /* 0x0000000000017941 */ /* 0x000fea0003800000 */
.L_x_272:
        /* <DEDUP_REMOVED lines=9> */
.L_x_275:
[----:B------:R-:W-:Y:S05]  /*7ff0*/  BSYNC B1 ;  /* 0x0000000000017941 */ /* 0x000fea0003800000 */
.L_x_274:
        /* <DEDUP_REMOVED lines=9> */
.L_x_277:
[----:B------:R-:W-:Y:S05]  /*8090*/  BSYNC B1 ;  /* 0x0000000000017941 */ /* 0x000fea0003800000 */
.L_x_276:
        /* <DEDUP_REMOVED lines=9> */
.L_x_279:
[----:B------:R-:W-:Y:S05]  /*8130*/  BSYNC B1 ;  /* 0x0000000000017941 */ /* 0x000fea0003800000 */
.L_x_278:
        /* <DEDUP_REMOVED lines=9> */
.L_x_281:
[----:B------:R-:W-:Y:S05]  /*81d0*/  BSYNC B1 ;  /* 0x0000000000017941 */ /* 0x000fea0003800000 */
.L_x_280:
[----:B0----5:R-:W-:Y:S01]  /*81e0*/  HADD2.F32 R3, -RZ, R154.H0_H0 ;  /* 0x2000009aff037230 */ /* 0x021fe20000004100 */
[----:B------:R-:W-:Y:S01]  /*81f0*/  ISETP.GT.AND P2, PT, R0, 0x78, P1 ;  /* 0x000000780000780c */ /* 0x000fe20000f44270 */
[----:B------:R-:W-:Y:S03]  /*8200*/  BSSY B1, `(.L_x_282) ;  /* 0x0000007000017945 */ /* 0x000fe60003800000 */
[----:B-1----:R-:W-:-:S04]  /*8210*/  FMUL R4, R3, R156 ;  /* 0x0000009c03047220 */ /* 0x002fc80000400000 */
[----:B------:R-:W-:-:S05]  /*8220*/  FFMA R4, R85, R155, R4 ;  /* 0x0000009b55047223 */ /* 0x000fca0000000004 */
[----:B------:R-:W-:-:S05]  /*8230*/  F2FP.F16.F32.PACK_AB R4, RZ, R4 ;  /* 0x00000004ff04723e */ /* 0x000fca00000000ff */
[----:B------:R0:W-:Y:S01]  /*8240*/  @P0 STG.E.U16 desc[UR36][R6.64+0xf2], R4 ;  /* 0x0000f20406000986 */ /* 0x0001e2000c101524 */
[----:B------:R-:W-:Y:S05]  /*8250*/  @!P2 BRA `(.L_x_283) ;  /* 0x000000000004a947 */ /* 0x000fea0003800000 */
[----:B------:R1:W5:Y:S02]  /*8260*/  LDG.E.LTC128B.U16 R154, desc[UR36][R10.64+0xf0] ;  /* 0x0000f0240a9a7981 */ /* 0x000364000c1e1520 */
.L_x_283:
[----:B------:R-:W-:Y:S05]  /*8270*/  BSYNC B1 ;  /* 0x0000000000017941 */ /* 0x000fea0003800000 */
.L_x_282:
[----:B-----5:R-:W-:Y:S01]  /*8280*/  HADD2.F32 R3, -RZ, R154.H0_H0 ;  /* 0x2000009aff037230 */ /* 0x020fe20000004100 */
[----:B------:R-:W-:Y:S01]  /*8290*/  ISETP.GT.AND P1, PT, R0, 0x79, P1 ;  /* 0x000000790000780c */ /* 0x000fe20000f24270 */
[----:B0-----:R-:W-:Y:S01]  /*82a0*/  @P2 IMAD.MOV.U32 R4, RZ, RZ, R8 ;  /* 0x000000ffff042224 */ /* 0x001fe200078e0008 */
[----:B------:R-:W-:Y:S01]  /*82b0*/  BSSY B1, `(.L_x_284) ;  /* 0x0000008000017945 */ /* 0x000fe20003800000 */
[----:B------:R-:W-:Y:S02]  /*82c0*/  @P2 IMAD.MOV.U32 R5, RZ, RZ, R9 ;  /* 0x000000ffff052224 */ /* 0x000fe400078e0009 */
[----:B------:R-:W-:-:S04]  /*82d0*/  FMUL R3, R3, R156 ;  /* 0x0000009c03037220 */ /* 0x000fc80000400000 */
[----:B------:R-:W-:-:S05]  /*82e0*/  FFMA R3, R86, R155, R3 ;  /* 0x0000009b56037223 */ /* 0x000fca0000000003 */
[----:B------:R-:W-:-:S05]  /*82f0*/  F2FP.F16.F32.PACK_AB R3, RZ, R3 ;  /* 0x00000003ff03723e */ /* 0x000fca00000000ff */
[----:B------:R0:W-:Y:S01]  /*8300*/  @P2 STG.E.U16 desc[UR36][R4.64+0xf0], R3 ;  /* 0x0000f00304002986 */ /* 0x0001e2000c101524 */
[----:B------:R-:W-:Y:S05]  /*8310*/  @!P1 BRA `(.L_x_285) ;  /* 0x0000000000049947 */ /* 0x000fea0003800000 */
[----:B------:R0:W5:Y:S02]  /*8320*/  LDG.E.LTC128B.U16 R154, desc[UR36][R10.64+0xf2] ;  /* 0x0000f2240a9a7981 */ /* 0x000164000c1e1520 */
.L_x_285:
[----:B------:R-:W-:Y:S05]  /*8330*/  BSYNC B1 ;  /* 0x0000000000017941 */ /* 0x000fea0003800000 */
.L_x_284:
[----:B------:R-:W-:Y:S05]  /*8340*/  @!P1 BRA `(.L_x_286) ;  /* 0x00000024004c9947 */ /* 0x000fea0003800000 */
[----:B0----5:R-:W-:-:S05]  /*8350*/  HADD2.F32 R3, -RZ, R154.H0_H0 ;  /* 0x2000009aff037230 */ /* 0x021fca0000004100 */
[----:B------:R-:W-:-:S04]  /*8360*/  FMUL R0, R3, R156 ;  /* 0x0000009c03007220 */ /* 0x000fc80000400000 */
[----:B------:R-:W-:-:S05]  /*8370*/  FFMA R0, R87, R155, R0 ;  /* 0x0000009b57007223 */ /* 0x000fca0000000000 */
[----:B------:R-:W-:-:S05]  /*8380*/  F2FP.F16.F32.PACK_AB R0, RZ, R0 ;  /* 0x00000000ff00723e */ /* 0x000fca00000000ff */
[----:B------:R0:W-:Y:S01]  /*8390*/  STG.E.U16 desc[UR36][R8.64+0xf2], R0 ;  /* 0x0000f20008007986 */ /* 0x0001e2000c101524 */
[----:B------:R-:W-:Y:S05]  /*83a0*/  BRA `(.L_x_286) ;  /* 0x0000002400347947 */ /* 0x000fea0003800000 */
.L_x_35:
[----:B------:R-:W-:Y:S01]  /*83b0*/  ULDC.64 UR4, c[0x0][0x5c0] ;  /* 0x0001700000047ab9 */ /* 0x000fe20000000a00 */
[-C--:B------:R-:W-:Y:S01]  /*83c0*/  FMUL R88, R88, R155.reuse ;  /* 0x0000009b58587220 */ /* 0x080fe20000400000 */
[----:B------:R-:W-:Y:S01]  /*83d0*/  LEA R6, P0, R168, UR4, 0x1 ;  /* 0x00000004a8067c11 */ /* 0x000fe2000f8008ff */
[-C--:B------:R-:W-:Y:S01]  /*83e0*/  FMUL R89, R89, R155.reuse ;  /* 0x0000009b59597220 */ /* 0x080fe20000400000 */
[----:B------:R-:W-:Y:S01]  /*83f0*/  ISETP.GT.AND P2, PT, R0, 0x1, P3 ;  /* 0x000000010000780c */ /* 0x000fe20001f44270 */
[-C--:B------:R-:W-:Y:S01]  /*8400*/  FMUL R90, R90, R155.reuse ;  /* 0x0000009b5a5a7220 */ /* 0x080fe20000400000 */
[----:B------:R-:W-:Y:S01]  /*8410*/  LEA.HI.X R7, R168, UR5, R167, 0x1, P0 ;  /* 0x00000005a8077c11 */ /* 0x000fe200080f0ca7 */
[-C--:B------:R-:W-:Y:S01]  /*8420*/  FMUL R91, R91, R155.reuse ;  /* 0x0000009b5b5b7220 */ /* 0x080fe20000400000 */
[----:B------:R-:W-:Y:S01]  /*8430*/  ISETP.GT.AND P0, PT, R3, 0x8, PT ;  /* 0x000000080300780c */ /* 0x000fe20003f04270 */
[-C--:B------:R-:W-:Y:S01]  /*8440*/  FMUL R92, R92, R155.reuse ;  /* 0x0000009b5c5c7220 */ /* 0x080fe20000400000 */
[----:B------:R-:W-:Y:S01]  /*8450*/  F2FP.F16.F32.PACK_AB R88, RZ, R88 ;  /* 0x00000058ff58723e */ /* 0x000fe200000000ff */
[-C--:B------:R-:W-:Y:S01]  /*8460*/  FMUL R93, R93, R155.reuse ;  /* 0x0000009b5d5d7220 */ /* 0x080fe20000400000 */
[----:B------:R-:W-:Y:S01]  /*8470*/  SHF.L.U32 R11, R4, 0x4, RZ ;  /* 0x00000004040b7819 */ /* 0x000fe200000006ff */
[-C--:B------:R-:W-:Y:S01]  /*8480*/  FMUL R94, R94, R155.reuse ;  /* 0x0000009b5e5e7220 */ /* 0x080fe20000400000 */
[----:B------:R-:W-:Y:S01]  /*8490*/  ISETP.GT.AND P4, PT, R0, RZ, P0 ;  /* 0x000000ff0000720c */ /* 0x000fe20000784270 */
[----:B------:R-:W-:Y:S01]  /*84a0*/  @P1 STG.E.U16 desc[UR36][R6.64], R88 ;  /* 0x0000005806001986 */ /* 0x000fe2000c101524 */
[----:B------:R-:W-:Y:S01]  /*84b0*/  SHF.L.U64.HI R9, R4, 0x4, R5 ;  /* 0x0000000404097819 */ /* 0x000fe20000010205 */
[-C--:B------:R-:W-:Y:S01]  /*84c0*/  FMUL R95, R95, R155.reuse ;  /* 0x0000009b5f5f7220 */ /* 0x080fe20000400000 */
[----:B------:R-:W-:Y:S01]  /*84d0*/  IADD3 R12, P5, R11, R6, RZ ;  /* 0x000000060b0c7210 */ /* 0x000fe20007fbe0ff */
[-C--:B------:R-:W-:Y:S01]  /*84e0*/  FMUL R96, R96, R155.reuse ;  /* 0x0000009b60607220 */ /* 0x080fe20000400000 */
[----:B------:R-:W-:Y:S01]  /*84f0*/  ISETP.GT.AND P1, PT, R0, 0x1, P0 ;  /* 0x000000010000780c */ /* 0x000fe20000724270 */
[----:B------:R-:W-:Y:S01]  /*8500*/  FMUL R97, R97, R155 ;  /* 0x0000009b61617220 */ /* 0x000fe20000400000 */
[----:B------:R-:W-:Y:S01]  /*8510*/  F2FP.F16.F32.PACK_AB R89, RZ, R89 ;  /* 0x00000059ff59723e */ /* 0x000fe200000000ff */
[----:B------:R-:W-:Y:S01]  /*8520*/  IMAD.X R13, R9, 0x1, R7, P5 ;  /* 0x00000001090d7824 */ /* 0x000fe200028e0607 */
[----:B------:R-:W-:Y:S01]  /*8530*/  F2FP.F16.F32.PACK_AB R90, RZ, R90 ;  /* 0x0000005aff5a723e */ /* 0x000fe200000000ff */
[----:B------:R-:W-:Y:S01]  /*8540*/  FMUL R98, R98, R155 ;  /* 0x0000009b62627220 */ /* 0x000fe20000400000 */
[----:B------:R-:W-:Y:S01]  /*8550*/  F2FP.F16.F32.PACK_AB R91, RZ, R91 ;  /* 0x0000005bff5b723e */ /* 0x000fe200000000ff */
[----:B------:R-:W-:Y:S01]  /*8560*/  @P2 STG.E.U16 desc[UR36][R6.64+0x2], R89 ;  /* 0x0000025906002986 */ /* 0x000fe2000c101524 */
[C---:B------:R-:W-:Y:S01]  /*8570*/  ISETP.GT.AND P5, PT, R0.reuse, 0x9, P3 ;  /* 0x000000090000780c */ /* 0x040fe20001fa4270 */
[-C--:B------:R-:W-:Y:S01]  /*8580*/  FMUL R99, R99, R155.reuse ;  /* 0x0000009b63637220 */ /* 0x080fe20000400000 */
[C---:B------:R-:W-:Y:S01]  /*8590*/  ISETP.GT.AND P2, PT, R0.reuse, 0x8, P0 ;  /* 0x000000080000780c */ /* 0x040fe20000744270 */
[----:B------:R-:W-:Y:S01]  /*85a0*/  @P4 STG.E.U16 desc[UR36][R12.64], R90 ;  /* 0x0000005a0c004986 */ /* 0x000fe2000c101524 */
[----:B------:R-:W-:Y:S01]  /*85b0*/  ISETP.GT.AND P4, PT, R0, 0x8, P3 ;  /* 0x000000080000780c */ /* 0x000fe20001f84270 */
[-C--:B------:R-:W-:Y:S01]  /*85c0*/  FMUL R100, R100, R155.reuse ;  /* 0x0000009b64647220 */ /* 0x080fe20000400000 */
[----:B------:R-:W-:Y:S01]  /*85d0*/  F2FP.F16.F32.PACK_AB R92, RZ, R92 ;  /* 0x0000005cff5c723e */ /* 0x000fe200000000ff */
[----:B------:R-:W-:Y:S01]  /*85e0*/  @P1 STG.E.U16 desc[UR36][R12.64+0x2], R91 ;  /* 0x0000025b0c001986 */ /* 0x000fe2000c101524 */
[----:B------:R-:W-:Y:S01]  /*85f0*/  ISETP.GT.AND P1, PT, R0, 0x9, P0 ;  /* 0x000000090000780c */ /* 0x000fe20000724270 */
[----:B------:R-:W-:Y:S01]  /*8600*/  FMUL R101, R101, R155 ;  /* 0x0000009b65657220 */ /* 0x000fe20000400000 */
[----:B------:R-:W-:Y:S01]  /*8610*/  F2FP.F16.F32.PACK_AB R93, RZ, R93 ;  /* 0x0000005dff5d723e */ /* 0x000fe200000000ff */
[-C--:B------:R-:W-:Y:S01]  /*8620*/  FMUL R102, R102, R155.reuse ;  /* 0x0000009b66667220 */ /* 0x080fe20000400000 */
[----:B------:R-:W-:Y:S01]  /*8630*/  F2FP.F16.F32.PACK_AB R94, RZ, R94 ;  /* 0x0000005eff5e723e */ /* 0x000fe200000000ff */
[----:B------:R-:W-:Y:S01]  /*8640*/  FMUL R103, R103, R155 ;  /* 0x0000009b67677220 */ /* 0x000fe20000400000 */
[----:B------:R-:W-:Y:S01]  /*8650*/  F2FP.F16.F32.PACK_AB R95, RZ, R95 ;  /* 0x0000005fff5f723e */ /* 0x000fe200000000ff */
[-C--:B------:R-:W-:Y:S01]  /*8660*/  FMUL R104, R104, R155.reuse ;  /* 0x0000009b68687220 */ /* 0x080fe20000400000 */
[----:B------:R-:W-:Y:S01]  /*8670*/  F2FP.F16.F32.PACK_AB R96, RZ, R96 ;  /* 0x00000060ff60723e */ /* 0x000fe200000000ff */
[----:B------:R-:W-:Y:S01]  /*8680*/  @P4 STG.E.U16 desc[UR36][R6.64+0x10], R92 ;  /* 0x0000105c06004986 */ /* 0x000fe2000c101524 */
[C---:B------:R-:W-:Y:S01]  /*8690*/  ISETP.GT.AND P4, PT, R0.reuse, 0x10, P3 ;  /* 0x000000100000780c */ /* 0x040fe20001f84270 */
[----:B------:R-:W-:Y:S01]  /*86a0*/  FMUL R105, R105, R155 ;  /* 0x0000009b69697220 */ /* 0x000fe20000400000 */
[----:B------:R-:W-:Y:S01]  /*86b0*/  F2FP.F16.F32.PACK_AB R97, RZ, R97 ;  /* 0x00000061ff61723e */ /* 0x000fe200000000ff */
[----:B------:R-:W-:Y:S01]  /*86c0*/  @P5 STG.E.U16 desc[UR36][R6.64+0x12], R93 ;  /* 0x0000125d06005986 */ /* 0x000fe2000c101524 */
[----:B------:R-:W-:Y:S01]  /*86d0*/  ISETP.GT.AND P5, PT, R0, 0x11, P0 ;  /* 0x000000110000780c */ /* 0x000fe200007a4270 */
        /* <DEDUP_REMOVED lines=74> */
[----:B------:R-:W-:Y:S01]  /*8b80*/  FMUL R127, R127, R155 ;  /* 0x0000009b7f7f7220 */ /* 0x000fe20000400000 */
[----:B------:R-:W-:Y:S01]  /*8b90*/  F2FP.F16.F32.PACK_AB R119, RZ, R119 ;  /* 0x00000077ff77723e */ /* 0x000fe200000000ff */
[-C--:B------:R-:W-:Y:S01]  /*8ba0*/  FMUL R128, R128, R155.reuse ;  /* 0x0000009b80807220 */ /* 0x080fe20000400000 */
[----:B------:R-:W-:Y:S01]  /*8bb0*/  F2FP.F16.F32.PACK_AB R120, RZ, R120 ;  /* 0x00000078ff78723e */ /* 0x000fe200000000ff */
        /* <DEDUP_REMOVED lines=62> */
[----:B------:R-:W-:Y:S01]  /*8fa0*/  IMAD.SHL.U32 R23, R4, 0x100, RZ ;  /* 0x0000010004177824 */ /* 0x000fe200078e00ff */
[----:B------:R-:W-:Y:S01]  /*8fb0*/  F2FP.F16.F32.PACK_AB R138, RZ, R138 ;  /* 0x0000008aff8a723e */ /* 0x000fe200000000ff */
[----:B------:R-:W-:Y:S01]  /*8fc0*/  FMUL R146, R146, R155 ;  /* 0x0000009b92927220 */ /* 0x000fe20000400000 */
[----:B------:R-:W-:Y:S01]  /*8fd0*/  F2FP.F16.F32.PACK_AB R139, RZ, R139 ;  /* 0x0000008bff8b723e */ /* 0x000fe200000000ff */
[-C--:B------:R-:W-:Y:S01]  /*8fe0*/  FMUL R147, R147, R155.reuse ;  /* 0x0000009b93937220 */ /* 0x080fe20000400000 */
[----:B------:R-:W-:Y:S01]  /*8ff0*/  F2FP.F16.F32.PACK_AB R140, RZ, R140 ;  /* 0x0000008cff8c723e */ /* 0x000fe200000000ff */
[----:B------:R-:W-:Y:S01]  /*9000*/  @P1 STG.E.U16 desc[UR36][R6.64+0x90], R124 ;  /* 0x0000907c06001986 */ /* 0x000fe2000c101524 */
[----:B------:R-:W-:Y:S01]  /*9010*/  ISETP.GT.AND P1, PT, R0, 0x50, P3 ;  /* 0x000000500000780c */ /* 0x000fe20001f24270 */
[----:B------:R-:W-:Y:S01]  /*9020*/  FMUL R148, R148, R155 ;  /* 0x0000009b94947220 */ /* 0x000fe20000400000 */
[----:B------:R-:W-:Y:S01]  /*9030*/  F2FP.F16.F32.PACK_AB R141, RZ, R141 ;  /* 0x0000008dff8d723e */ /* 0x000fe200000000ff */
[----:B------:R-:W-:Y:S01]  /*9040*/  @P2 STG.E.U16 desc[UR36][R6.64+0x92], R125 ;  /* 0x0000927d06002986 */ /* 0x000fe2000c101524 */
[C---:B------:R-:W-:Y:S01]  /*9050*/  ISETP.GT.AND P2, PT, R0.reuse, 0x51, P3 ;  /* 0x000000510000780c */ /* 0x040fe20001f44270 */
        /* <DEDUP_REMOVED lines=12> */
[-C--:B------:R-:W-:Y:S01]  /*9120*/  FMUL R25, R25, R155.reuse ;  /* 0x0000009b19197220 */ /* 0x080fe20000400000 */
[----:B------:R-:W-:Y:S01]  /*9130*/  SHF.L.U64.HI R21, R4, 0x8, R5 ;  /* 0x0000000804157819 */ /* 0x000fe20000010205 */
[----:B------:R-:W-:Y:S01]  /*9140*/  @P2 STG.E.U16 desc[UR36][R6.64+0xa2], R129 ;  /* 0x0000a28106002986 */ /* 0x000fe2000c101524 */
[----:B------:R-:W-:Y:S01]  /*9150*/  ISETP.GT.AND P2, PT, R0, 0x59, P3 ;  /* 0x000000590000780c */ /* 0x000fe20001f44270 */
        /* <DEDUP_REMOVED lines=58> */
[----:B------:R-:W-:Y:S01]  /*9500*/  @P2 STG.E.U16 desc[UR36][R12.64+0xd0], R142 ;  /* 0x0000d08e0c002986 */ /* 0x000fe2000c101524 */
        /* <DEDUP_REMOVED lines=10> */
[----:B------:R-:W-:Y:S01]  /*95b0*/  ISETP.GT.AND P5, PT, R0, 0x70, P0 ;  /* 0x000000700000780c */ /* 0x000fe200007a4270 */
[----:B------:R-:W-:Y:S01]  /*95c0*/  @P1 IMAD.MOV.U32 R4, RZ, RZ, R6 ;  /* 0x000000ffff041224 */ /* 0x000fe200078e0006 */
[----:B------:R-:W-:Y:S01]  /*95d0*/  F2FP.F16.F32.PACK_AB R38, RZ, R38 ;  /* 0x00000026ff26723e */ /* 0x000fe200000000ff */
[----:B------:R-:W-:Y:S01]  /*95e0*/  @P1 IMAD.MOV.U32 R5, RZ, RZ, R7 ;  /* 0x000000ffff051224 */ /* 0x000fe200078e0007 */
[----:B------:R-:W-:Y:S01]  /*95f0*/  F2FP.F16.F32.PACK_AB R39, RZ, R39 ;  /* 0x00000027ff27723e */ /* 0x000fe200000000ff */
[-C--:B------:R-:W-:Y:S01]  /*9600*/  FMUL R45, R45, R155.reuse ;  /* 0x0000009b2d2d7220 */ /* 0x080fe20000400000 */
[----:B------:R-:W-:Y:S01]  /*9610*/  F2FP.F16.F32.PACK_AB R40, RZ, R40 ;  /* 0x00000028ff28723e */ /* 0x000fe200000000ff */
[-C--:B------:R-:W-:Y:S01]  /*9620*/  FMUL R46, R46, R155.reuse ;  /* 0x0000009b2e2e7220 */ /* 0x080fe20000400000 */
[----:B------:R0:W-:Y:S01]  /*9630*/  @P1 STG.E.U16 desc[UR36][R4.64+0xe2], R145 ;  /* 0x0000e29104001986 */ /* 0x0001e2000c101524 */
[----:B------:R-:W-:Y:S01]  /*9640*/  IADD3 R14, P1, P2, R11, R6, R23 ;  /* 0x000000060b0e7210 */ /* 0x000fe20007a3e017 */
[----:B------:R-:W-:Y:S01]  /*9650*/  FMUL R47, R47, R155 ;  /* 0x0000009b2f2f7220 */ /* 0x000fe20000400000 */
[----:B------:R-:W-:Y:S01]  /*9660*/  F2FP.F16.F32.PACK_AB R41, RZ, R41 ;  /* 0x00000029ff29723e */ /* 0x000fe200000000ff */
[----:B------:R-:W-:Y:S01]  /*9670*/  FMUL R48, R48, R155 ;  /* 0x0000009b30307220 */ /* 0x000fe20000400000 */
[----:B------:R-:W-:Y:S01]  /*9680*/  IADD3.X R15, R9, R7, R21, P1, P2 ;  /* 0x00000007090f7210 */ /* 0x000fe20000fe4415 */
[-C--:B------:R-:W-:Y:S01]  /*9690*/  FMUL R49, R49, R155.reuse ;  /* 0x0000009b31317220 */ /* 0x080fe20000400000 */
[C---:B------:R-:W-:Y:S01]  /*96a0*/  ISETP.GT.AND P1, PT, R3.reuse, 0x80, PT ;  /* 0x000000800300780c */ /* 0x040fe20003f24270 */
[-C--:B------:R-:W-:Y:S01]  /*96b0*/  FMUL R50, R50, R155.reuse ;  /* 0x0000009b32327220 */ /* 0x080fe20000400000 */
[----:B------:R-:W-:Y:S01]  /*96c0*/  ISETP.GT.AND P2, PT, R3, 0x88, PT ;  /* 0x000000880300780c */ /* 0x000fe20003f44270 */
[----:B------:R-:W-:Y:S01]  /*96d0*/  FMUL R51, R51, R155 ;  /* 0x0000009b33337220 */ /* 0x000fe20000400000 */
[----:B------:R-:W-:Y:S01]  /*96e0*/  F2FP.F16.F32.PACK_AB R42, RZ, R42 ;  /* 0x0000002aff2a723e */ /* 0x000fe200000000ff */
[----:B0-----:R-:W-:Y:S01]  /*96f0*/  @P5 IMAD.MOV.U32 R4, RZ, RZ, R12 ;  /* 0x000000ffff045224 */ /* 0x001fe200078e000c */
[----:B------:R-:W-:Y:S01]  /*9700*/  F2FP.F16.F32.PACK_AB R43, RZ, R43 ;  /* 0x0000002bff2b723e */ /* 0x000fe200000000ff */
[----:B------:R-:W-:Y:S01]  /*9710*/  @P5 IMAD.MOV.U32 R5, RZ, RZ, R13 ;  /* 0x000000ffff055224 */ /* 0x000fe200078e000d */
[----:B------:R-:W-:Y:S01]  /*9720*/  F2FP.F16.F32.PACK_AB R44, RZ, R44 ;  /* 0x0000002cff2c723e */ /* 0x000fe200000000ff */
[----:B------:R-:W-:Y:S01]  /*9730*/  FMUL R52, R52, R155 ;  /* 0x0000009b34347220 */ /* 0x000fe20000400000 */
[----:B------:R-:W-:Y:S01]  /*9740*/  F2FP.F16.F32.PACK_AB R45, RZ, R45 ;  /* 0x0000002dff2d723e */ /* 0x000fe200000000ff */
[-C--:B------:R-:W-:Y:S01]  /*9750*/  FMUL R53, R53, R155.reuse ;  /* 0x0000009b35357220 */ /* 0x080fe20000400000 */
[----:B------:R0:W-:Y:S01]  /*9760*/  @P5 STG.E.U16 desc[UR36][R4.64+0xe0], R146 ;  /* 0x0000e09204005986 */ /* 0x0001e2000c101524 */
[----:B------:R-:W-:Y:S01]  /*9770*/  ISETP.GT.AND P5, PT, R0, 0x78, P3 ;  /* 0x000000780000780c */ /* 0x000fe20001fa4270 */
[-C--:B------:R-:W-:Y:S01]  /*9780*/  FMUL R54, R54, R155.reuse ;  /* 0x0000009b36367220 */ /* 0x080fe20000400000 */
[C---:B------:R-:W-:Y:S01]  /*9790*/  ISETP.GT.AND P3, PT, R0.reuse, 0x79, P3 ;  /* 0x000000790000780c */ /* 0x040fe20001f64270 */
[----:B------:R-:W-:Y:S01]  /*97a0*/  @P4 STG.E.U16 desc[UR36][R12.64+0xe2], R147 ;  /* 0x0000e2930c004986 */ /* 0x000fe2000c101524 */
[C---:B------:R-:W-:Y:S01]  /*97b0*/  ISETP.GT.AND P4, PT, R0.reuse, 0x78, P0 ;  /* 0x000000780000780c */ /* 0x040fe20000784270 */
[-C--:B------:R-:W-:Y:S01]  /*97c0*/  FMUL R55, R55, R155.reuse ;  /* 0x0000009b37377220 */ /* 0x080fe20000400000 */
[----:B------:R-:W-:Y:S01]  /*97d0*/  ISETP.GT.AND P0, PT, R0, 0x79, P0 ;  /* 0x000000790000780c */ /* 0x000fe20000704270 */
[-C--:B------:R-:W-:Y:S01]  /*97e0*/  FMUL R56, R56, R155.reuse ;  /* 0x0000009b38387220 */ /* 0x080fe20000400000 */
[----:B------:R-:W-:Y:S01]  /*97f0*/  F2FP.F16.F32.PACK_AB R46, RZ, R46 ;  /* 0x0000002eff2e723e */ /* 0x000fe200000000ff */
[----:B------:R-:W-:Y:S01]  /*9800*/  FMUL R57, R57, R155 ;  /* 0x0000009b39397220 */ /* 0x000fe20000400000 */
[----:B------:R-:W-:Y:S01]  /*9810*/  F2FP.F16.F32.PACK_AB R47, RZ, R47 ;  /* 0x0000002fff2f723e */ /* 0x000fe200000000ff */
[-C--:B------:R-:W-:Y:S01]  /*9820*/  FMUL R58, R58, R155.reuse ;  /* 0x0000009b3a3a7220 */ /* 0x080fe20000400000 */
[----:B------:R-:W-:Y:S01]  /*9830*/  F2FP.F16.F32.PACK_AB R48, RZ, R48 ;  /* 0x00000030ff30723e */ /* 0x000fe200000000ff */
[----:B------:R-:W-:Y:S01]  /*9840*/  @P5 STG.E.U16 desc[UR36][R6.64+0xf0], R148 ;  /* 0x0000f09406005986 */ /* 0x000fe2000c101524 */
[----:B0-----:R-:W-:Y:S01]  /*9850*/  IADD3 R4, P5, R23, R6, RZ ;  /* 0x0000000617047210 */ /* 0x001fe20007fbe0ff */
[----:B------:R-:W-:Y:S01]  /*9860*/  FMUL R59, R59, R155 ;  /* 0x0000009b3b3b7220 */ /* 0x000fe20000400000 */
[----:B------:R-:W-:Y:S01]  /*9870*/  F2FP.F16.F32.PACK_AB R49, RZ, R49 ;  /* 0x00000031ff31723e */ /* 0x000fe200000000ff */
[----:B------:R0:W-:Y:S01]  /*9880*/  @P3 STG.E.U16 desc[UR36][R6.64+0xf2], R149 ;  /* 0x0000f29506003986 */ /* 0x0001e2000c101524 */
[C---:B------:R-:W-:Y:S01]  /*9890*/  ISETP.GT.AND P3, PT, R0.reuse, RZ, P1 ;  /* 0x000000ff0000720c */ /* 0x040fe20000f64270 */
[----:B------:R-:W-:Y:S01]  /*98a0*/  IMAD.X R5, R21, 0x1, R7, P5 ;  /* 0x0000000115057824 */ /* 0x000fe200028e0607 */
[C---:B------:R-:W-:Y:S01]  /*98b0*/  ISETP.GT.AND P5, PT, R0.reuse, RZ, P2 ;  /* 0x000000ff0000720c */ /* 0x040fe200017a4270 */
        /* <DEDUP_REMOVED lines=11> */
[-C--:B0-----:R-:W-:Y:S01]  /*9970*/  IADD3 R6, P3, R11, R4.reuse, RZ ;  /* 0x000000040b067210 */ /* 0x081fe20007f7e0ff */
[----:B------:R-:W-:Y:S01]  /*9980*/  FMUL R63, R63, R155 ;  /* 0x0000009b3f3f7220 */ /* 0x000fe20000400000 */
[----:B------:R-:W-:Y:S01]  /*9990*/  F2FP.F16.F32.PACK_AB R53, RZ, R53 ;  /* 0x00000035ff35723e */ /* 0x000fe200000000ff */
[----:B------:R-:W-:Y:S01]  /*99a0*/  @P4 STG.E.U16 desc[UR36][R4.64+0x2], R25 ;  /* 0x0000021904004986 */ /* 0x000fe2000c101524 */
[----:B------:R-:W-:Y:S01]  /*99b0*/  IADD3 R10, P4, R11, R4, RZ ;  /* 0x000000040b0a7210 */ /* 0x000fe20007f9e0ff */
[C---:B------:R-:W-:Y:S01]  /*99c0*/  IMAD.X R7, R9.reuse, 0x1, R5, P3 ;  /* 0x0000000109077824 */ /* 0x040fe200018e0605 */
[----:B------:R-:W-:Y:S01]  /*99d0*/  ISETP.GT.AND P3, PT, R0, 0x9, P2 ;  /* 0x000000090000780c */ /* 0x000fe20001764270 */
[----:B------:R-:W-:Y:S01]  /*99e0*/  FMUL R64, R64, R155 ;  /* 0x0000009b40407220 */ /* 0x000fe20000400000 */
[----:B------:R-:W-:Y:S01]  /*99f0*/  IADD3.X R11, R9, R5, RZ, P4, !PT ;  /* 0x00000005090b7210 */ /* 0x000fe200027fe4ff */
[-C--:B------:R-:W-:Y:S01]  /*9a00*/  FMUL R65, R65, R155.reuse ;  /* 0x0000009b41417220 */ /* 0x080fe20000400000 */
        /* <DEDUP_REMOVED lines=21> */
[----:B------:R0:W-:Y:S01]  /*9b60*/  @P0 STG.E.U16 desc[UR36][R6.64+0x10], R30 ;  /* 0x0000101e06000986 */ /* 0x0001e2000c101524 */
        /* <DEDUP_REMOVED lines=13> */
[--C-:B0-----:R-:W-:Y:S01]  /*9c40*/  @P0 IMAD.MOV.U32 R6, RZ, RZ, R14.reuse ;  /* 0x000000ffff060224 */ /* 0x101fe200078e000e */
[----:B------:R-:W-:Y:S01]  /*9c50*/  F2FP.F16.F32.PACK_AB R63, RZ, R63 ;  /* 0x0000003fff3f723e */ /* 0x000fe200000000ff */
[--C-:B------:R-:W-:Y:S01]  /*9c60*/  @P0 IMAD.MOV.U32 R7, RZ, RZ, R15.reuse ;  /* 0x000000ffff070224 */ /* 0x100fe200078e000f */
[----:B------:R-:W-:Y:S01]  /*9c70*/  F2FP.F16.F32.PACK_AB R64, RZ, R64 ;  /* 0x00000040ff40723e */ /* 0x000fe200000000ff */
[----:B------:R-:W-:Y:S01]  /*9c80*/  FMUL R75, R75, R155 ;  /* 0x0000009b4b4b7220 */ /* 0x000fe20000400000 */
[----:B------:R-:W-:Y:S01]  /*9c90*/  F2FP.F16.F32.PACK_AB R65, RZ, R65 ;  /* 0x00000041ff41723e */ /* 0x000fe200000000ff */
[-C--:B------:R-:W-:Y:S01]  /*9ca0*/  FMUL R76, R76, R155.reuse ;  /* 0x0000009b4c4c7220 */ /* 0x080fe20000400000 */
[----:B------:R0:W-:Y:S01]  /*9cb0*/  @P0 STG.E.U16 desc[UR36][R6.64+0x20], R34 ;  /* 0x0000202206000986 */ /* 0x0001e2000c101524 */
        /* <DEDUP_REMOVED lines=9> */
[----:B------:R-:W-:Y:S01]  /*9d50*/  FMUL R81, R81, R155 ;  /* 0x0000009b51517220 */ /* 0x000fe20000400000 */
[----:B------:R-:W-:Y:S01]  /*9d60*/  F2FP.F16.F32.PACK_AB R70, RZ, R70 ;  /* 0x00000046ff46723e */ /* 0x000fe200000000ff */
        /* <DEDUP_REMOVED lines=19> */
[----:B0-----:R-:W-:Y:S01]  /*9ea0*/  @P0 IMAD.MOV.U32 R6, RZ, RZ, R14 ;  /* 0x000000ffff060224 */ /* 0x001fe200078e000e */
[----:B------:R-:W-:Y:S01]  /*9eb0*/  F2FP.F16.F32.PACK_AB R77, RZ, R77 ;  /* 0x0000004dff4d723e */ /* 0x000fe200000000ff */
[----:B------:R-:W-:Y:S01]  /*9ec0*/  @P0 IMAD.MOV.U32 R7, RZ, RZ, R15 ;  /* 0x000000ffff070224 */ /* 0x000fe200078e000f */
[----:B------:R-:W-:Y:S01]  /*9ed0*/  F2FP.F16.F32.PACK_AB R78, RZ, R78 ;  /* 0x0000004eff4e723e */ /* 0x000fe200000000ff */
[----:B------:R-:W-:Y:S01]  /*9ee0*/  FMUL R87, R87, R155 ;  /* 0x0000009b57577220 */ /* 0x000fe20000400000 */
[----:B------:R-:W-:-:S02]  /*9ef0*/  F2FP.F16.F32.PACK_AB R79, RZ, R79 ;  /* 0x0000004fff4f723e */ /* 0x000fc400000000ff */
[----:B------:R0:W-:Y:S01]  /*9f00*/  @P0 STG.E.U16 desc[UR36][R6.64+0x30], R38 ;  /* 0x0000302606000986 */ /* 0x0001e2000c101524 */
[----:B------:R-:W-:Y:S02]  /*9f10*/  ISETP.GT.AND P0, PT, R0, 0x20, P2 ;  /* 0x000000200000780c */ /* 0x000fe40001704270 */
[----:B------:R-:W-:Y:S02]  /*9f20*/  F2FP.F16.F32.PACK_AB R80, RZ, R80 ;  /* 0x00000050ff50723e */ /* 0x000fe400000000ff */
[----:B------:R-:W-:Y:S02]  /*9f30*/  F2FP.F16.F32.PACK_AB R81, RZ, R81 ;  /* 0x00000051ff51723e */ /* 0x000fe400000000ff */
[----:B------:R-:W-:Y:S02]  /*9f40*/  F2FP.F16.F32.PACK_AB R82, RZ, R82 ;  /* 0x00000052ff52723e */ /* 0x000fe400000000ff */
[----:B------:R-:W-:Y:S02]  /*9f50*/  F2FP.F16.F32.PACK_AB R83, RZ, R83 ;  /* 0x00000053ff53723e */ /* 0x000fe400000000ff */
[----:B------:R-:W-:Y:S01]  /*9f60*/  F2FP.F16.F32.PACK_AB R84, RZ, R84 ;  /* 0x00000054ff54723e */ /* 0x000fe200000000ff */
[----:B0-----:R-:W-:Y:S01]  /*9f70*/  @P3 IMAD.MOV.U32 R7, RZ, RZ, R15 ;  /* 0x000000ffff073224 */ /* 0x001fe200078e000f */
[----:B------:R-:W-:-:S02]  /*9f80*/  @P3 MOV R6, R14 ;  /* 0x0000000e00063202 */ /* 0x000fc40000000f00 */
[----:B------:R-:W-:Y:S02]  /*9f90*/  F2FP.F16.F32.PACK_AB R85, RZ, R85 ;  /* 0x00000055ff55723e */ /* 0x000fe400000000ff */
[----:B------:R-:W-:Y:S01]  /*9fa0*/  F2FP.F16.F32.PACK_AB R86, RZ, R86 ;  /* 0x00000056ff56723e */ /* 0x000fe200000000ff */
[----:B------:R0:W-:Y:S01]  /*9fb0*/  @P3 STG.E.U16 desc[UR36][R6.64+0x32], R39 ;  /* 0x0000322706003986 */ /* 0x0001e2000c101524 */
[C---:B------:R-:W-:Y:S02]  /*9fc0*/  ISETP.GT.AND P3, PT, R0.reuse, 0x21, P2 ;  /* 0x000000210000780c */ /* 0x040fe40001764270 */
[----:B------:R-:W-:Y:S01]  /*9fd0*/  F2FP.F16.F32.PACK_AB R87, RZ, R87 ;  /* 0x00000057ff57723e */ /* 0x000fe200000000ff */
[----:B------:R-:W-:Y:S01]  /*9fe0*/  @P4 STG.E.U16 desc[UR36][R4.64+0x40], R40 ;  /* 0x0000402804004986 */ /* 0x000fe2000c101524 */
[----:B------:R-:W-:-:S03]  /*9ff0*/  ISETP.GT.AND P4, PT, R0, 0x28, P1 ;  /* 0x000000280000780c */ /* 0x000fc60000f84270 */
[----:B------:R-:W-:Y:S01]  /*a000*/  @P5 STG.E.U16 desc[UR36][R4.64+0x42], R41 ;  /* 0x0000422904005986 */ /* 0x000fe2000c101524 */
[----:B------:R-:W-:Y:S01]  /*a010*/  ISETP.GT.AND P5, PT, R0, 0x29, P1 ;  /* 0x000000290000780c */ /* 0x000fe20000fa4270 */
[----:B0-----:R-:W-:Y:S02]  /*a020*/  @P0 IMAD.MOV.U32 R6, RZ, RZ, R14 ;  /* 0x000000ffff060224 */ /* 0x001fe400078e000e */
[----:B------:R-:W-:-:S05]  /*a030*/  @P0 IMAD.MOV.U32 R7, RZ, RZ, R15 ;  /* 0x000000ffff070224 */ /* 0x000fca00078e000f */
[----:B------:R0:W-:Y:S01]  /*a040*/  @P0 STG.E.U16 desc[UR36][R6.64+0x40], R42 ;  /* 0x0000402a06000986 */ /* 0x0001e2000c101524 */
[----:B------:R-:W-:Y:S01]  /*a050*/  ISETP.GT.AND P0, PT, R0, 0x28, P2 ;  /* 0x000000280000780c */ /* 0x000fe20001704270 */
[----:B0-----:R-:W-:Y:S02]  /*a060*/  @P3 IMAD.MOV.U32 R6, RZ, RZ, R14 ;  /* 0x000000ffff063224 */ /* 0x001fe400078e000e */
[----:B------:R-:W-:-:S05]  /*a070*/  @P3 IMAD.MOV.U32 R7, RZ, RZ, R15 ;  /* 0x000000ffff073224 */ /* 0x000fca00078e000f */
[----:B------:R0:W-:Y:S01]  /*a080*/  @P3 STG.E.U16 desc[UR36][R6.64+0x42], R43 ;  /* 0x0000422b06003986 */ /* 0x0001e2000c101524 */
[----:B------:R-:W-:-:S03]  /*a090*/  ISETP.GT.AND P3, PT, R0, 0x29, P2 ;  /* 0x000000290000780c */ /* 0x000fc60001764270 */
[----:B------:R-:W-:Y:S01]  /*a0a0*/  @P4 STG.E.U16 desc[UR36][R4.64+0x50], R44 ;  /* 0x0000502c04004986 */ /* 0x000fe2000c101524 */
[----:B------:R-:W-:-:S03]  /*a0b0*/  ISETP.GT.AND P4, PT, R0, 0x30, P1 ;  /* 0x000000300000780c */ /* 0x000fc60000f84270 */
[----:B------:R-:W-:Y:S01]  /*a0c0*/  @P5 STG.E.U16 desc[UR36][R4.64+0x52], R45 ;  /* 0x0000522d04005986 */ /* 0x000fe2000c101524 */
[----:B------:R-:W-:Y:S01]  /*a0d0*/  ISETP.GT.AND P5, PT, R0, 0x31, P1 ;  /* 0x000000310000780c */ /* 0x000fe20000fa4270 */
[----:B0-----:R-:W-:Y:S02]  /*a0e0*/  @P0 IMAD.MOV.U32 R6, RZ, RZ, R14 ;  /* 0x000000ffff060224 */ /* 0x001fe400078e000e */
[----:B------:R-:W-:-:S05]  /*a0f0*/  @P0 IMAD.MOV.U32 R7, RZ, RZ, R15 ;  /* 0x000000ffff070224 */ /* 0x000fca00078e000f */
[----:B------:R0:W-:Y:S01]  /*a100*/  @P0 STG.E.U16 desc[UR36][R6.64+0x50], R46 ;  /* 0x0000502e06000986 */ /* 0x0001e2000c101524 */
[----:B------:R-:W-:Y:S02]  /*a110*/  ISETP.GT.AND P0, PT, R0, 0x30, P2 ;  /* 0x000000300000780c */ /* 0x000fe40001704270 */
[----:B0-----:R-:W-:Y:S01]  /*a120*/  @P3 MOV R6, R14 ;  /* 0x0000000e00063202 */ /* 0x001fe20000000f00 */
        /* <DEDUP_REMOVED lines=98> */
[C---:B------:R-:W-:Y:S02]  /*a750*/  ISETP.GT.AND P3, PT, R0.reuse, 0x78, P1 ;  /* 0x000000780000780c */ /* 0x040fe40000f64270 */
[C---:B------:R-:W-:Y:S01]  /*a760*/  ISETP.GT.AND P1, PT, R0.reuse, 0x79, P1 ;  /* 0x000000790000780c */ /* 0x040fe20000f24270 */
[----:B------:R-:W-:Y:S01]  /*a770*/  @P4 STG.E.U16 desc[UR36][R4.64+0xe0], R80 ;  /* 0x0000e05004004986 */ /* 0x000fe2000c101524 */
[----:B------:R-:W-:-:S03]  /*a780*/  ISETP.GT.AND P4, PT, R0, 0x71, P2 ;  /* 0x000000710000780c */ /* 0x000fc60001784270 */
[----:B------:R-:W-:Y:S01]  /*a790*/  @P5 STG.E.U16 desc[UR36][R4.64+0xe2], R81 ;  /* 0x0000e25104005986 */ /* 0x000fe2000c101524 */
[C---:B------:R-:W-:Y:S02]  /*a7a0*/  ISETP.GT.AND P5, PT, R0.reuse, 0x78, P2 ;  /* 0x000000780000780c */ /* 0x040fe400017a4270 */
[----:B------:R-:W-:Y:S01]  /*a7b0*/  ISETP.GT.AND P2, PT, R0, 0x79, P2 ;  /* 0x000000790000780c */ /* 0x000fe20001744270 */
[----:B0-----:R-:W-:Y:S02]  /*a7c0*/  @P0 IMAD.MOV.U32 R6, RZ, RZ, R14 ;  /* 0x000000ffff060224 */ /* 0x001fe400078e000e */
[----:B------:R-:W-:-:S05]  /*a7d0*/  @P0 IMAD.MOV.U32 R7, RZ, RZ, R15 ;  /* 0x000000ffff070224 */ /* 0x000fca00078e000f */
[----:B------:R0:W-:Y:S02]  /*a7e0*/  @P0 STG.E.U16 desc[UR36][R6.64+0xe0], R82 ;  /* 0x0000e05206000986 */ /* 0x0001e4000c101524 */
[----:B0-----:R-:W-:Y:S02]  /*a7f0*/  @P4 IMAD.MOV.U32 R6, RZ, RZ, R14 ;  /* 0x000000ffff064224 */ /* 0x001fe400078e000e */
[----:B------:R-:W-:-:S05]  /*a800*/  @P4 IMAD.MOV.U32 R7, RZ, RZ, R15 ;  /* 0x000000ffff074224 */ /* 0x000fca00078e000f */
[----:B------:R-:W-:Y:S04]  /*a810*/  @P4 STG.E.U16 desc[UR36][R6.64+0xe2], R83 ;  /* 0x0000e25306004986 */ /* 0x000fe8000c101524 */
[----:B------:R-:W-:Y:S04]  /*a820*/  @P3 STG.E.U16 desc[UR36][R4.64+0xf0], R84 ;  /* 0x0000f05404003986 */ /* 0x000fe8000c101524 */
[----:B------:R0:W-:Y:S02]  /*a830*/  @P1 STG.E.U16 desc[UR36][R4.64+0xf2], R85 ;  /* 0x0000f25504001986 */ /* 0x0001e4000c101524 */
[----:B0-----:R-:W-:-:S02]  /*a840*/  @P5 IMAD.MOV.U32 R4, RZ, RZ, R14 ;  /* 0x000000ffff045224 */ /* 0x001fc400078e000e */
[----:B------:R-:W-:-:S05]  /*a850*/  @P5 IMAD.MOV.U32 R5, RZ, RZ, R15 ;  /* 0x000000ffff055224 */ /* 0x000fca00078e000f */
[----:B------:R0:W-:Y:S04]  /*a860*/  @P5 STG.E.U16 desc[UR36][R4.64+0xf0], R86 ;  /* 0x0000f05604005986 */ /* 0x0001e8000c101524 */
[----:B------:R0:W-:Y:S02]  /*a870*/  @P2 STG.E.U16 desc[UR36][R14.64+0xf2], R87 ;  /* 0x0000f2570e002986 */ /* 0x0001e4000c101524 */
.L_x_286:
[----:B------:R-:W-:Y:S05]  /*a880*/  BSYNC B0 ;  /* 0x0000000000007941 */ /* 0x000fea0003800000 */
.L_x_34:
[----:B------:R-:W-:Y:S01]  /*a890*/  ULDC UR4, c[0x0][0xc] ;  /* 0x0000030000047ab9 */ /* 0x000fe20000000800 */
[----:B------:R-:W-:Y:S01]  /*a8a0*/  ULDC UR5, c[0x0][0x10] ;  /* 0x0000040000057ab9 */ /* 0x000fe20000000800 */
[----:B0-----:R-:W0:Y:S01]  /*a8b0*/  LDC R3, c[0x0][0x14] ;  /* 0x00000500ff037b82 */ /* 0x001e220000000800 */
[----:B------:R-:W-:Y:S01]  /*a8c0*/  UIMAD.WIDE.U32 UR4, UR4, UR5, URZ ;  /* 0x00000005040472a5 */ /* 0x000fe2000f8e003f */
[----:B------:R-:W-:Y:S01]  /*a8d0*/  PRMT R0, RZ, 0x7610, R0 ;  /* 0x00007610ff007816 */ /* 0x000fe20000000000 */
[----:B-----5:R-:W-:Y:S02]  /*a8e0*/  IMAD.MOV.U32 R154, RZ, RZ, -0x1 ;  /* 0xffffffffff9a7424 */ /* 0x020fe400078e00ff */
[----:B------:R-:W-:Y:S02]  /*a8f0*/  IMAD.MOV.U32 R23, RZ, RZ, -0x1 ;  /* 0xffffffffff177424 */ /* 0x000fe400078e00ff */
[----:B0-----:R-:W-:-:S04]  /*a900*/  IMAD.WIDE.U32 R16, R3, UR4, R16 ;  /* 0x0000000403107c25 */ /* 0x001fc8000f8e0010 */
[----:B------:R-:W-:Y:S01]  /*a910*/  IMAD R3, R3, UR5, RZ ;  /* 0x0000000503037c24 */ /* 0x000fe2000f8e02ff */
[----:B------:R-:W-:Y:S02]  /*a920*/  ULDC.64 UR4, c[0x0][0x650] ;  /* 0x0001940000047ab9 */ /* 0x000fe40000000a00 */
[----:B------:R-:W-:Y:S02]  /*a930*/  ISETP.GE.U32.AND P0, PT, R16, UR4, PT ;  /* 0x0000000410007c0c */ /* 0x000fe4000bf06070 */
[----:B------:R-:W-:-:S04]  /*a940*/  IADD3 R17, R17, R3, RZ ;  /* 0x0000000311117210 */ /* 0x000fc80007ffe0ff */
[----:B------:R-:W-:-:S13]  /*a950*/  ISETP.GE.U32.AND.EX P0, PT, R17, UR5, PT, P0 ;  /* 0x0000000511007c0c */ /* 0x000fda000bf06100 */
[----:B------:R-:W-:Y:S05]  /*a960*/  @P0 BRA `(.L_x_287) ;  /* 0x0000000400640947 */ /* 0x000fea0003800000 */
[----:B------:R-:W0:Y:S01]  /*a970*/  S2R R12, SR_CTAID.X ;  /* 0x00000000000c7919 */ /* 0x000e220000002500 */
[----:B-12---:R-:W1:Y:S01]  /*a980*/  LDC.64 R10, c[0x0][0x628] ;  /* 0x00018a00ff0a7b82 */ /* 0x006e620000000a00 */
[----:B------:R-:W-:Y:S01]  /*a990*/  ULDC UR4, c[0x0][0x150] ;  /* 0x0000540000047ab9 */ /* 0x000fe20000000800 */
[----:B------:R-:W-:Y:S01]  /*a9a0*/  IMAD.MOV.U32 R8, RZ, RZ, R16 ;  /* 0x000000ffff087224 */ /* 0x000fe200078e0010 */
[----:B------:R-:W2:Y:S01]  /*a9b0*/  S2R R24, SR_CTAID.Y ;  /* 0x0000000000187919 */ /* 0x000ea20000002600 */
[----:B------:R-:W-:-:S04]  /*a9c0*/  IMAD.MOV.U32 R9, RZ, RZ, R17 ;  /* 0x000000ffff097224 */ /* 0x000fc800078e0011 */
[----:B------:R-:W2:Y:S08]  /*a9d0*/  LDC R21, c[0x0][0x144] ;  /* 0x00005100ff157b82 */ /* 0x000eb00000000800 */
[----:B------:R-:W2:Y:S08]  /*a9e0*/  LDC R0, c[0x0][0x630] ;  /* 0x00018c00ff007b82 */ /* 0x000eb00000000800 */
[----:B------:R-:W2:Y:S01]  /*a9f0*/  LDC.64 R14, c[0x0][0x620] ;  /* 0x00018800ff0e7b82 */ /* 0x000ea20000000a00 */
[----:B-1----:R-:W-:-:S04]  /*aa00*/  ISETP.NE.U32.AND P0, PT, R10, RZ, PT ;  /* 0x000000ff0a00720c */ /* 0x002fc80003f05070 */
[----:B------:R-:W-:Y:S02]  /*aa10*/  ISETP.NE.AND.EX P0, PT, R11, RZ, PT, P0 ;  /* 0x000000ff0b00720c */ /* 0x000fe40003f05300 */
[----:B0-----:R-:W-:-:S05]  /*aa20*/  I2FP.F32.U32 R3, R12 ;  /* 0x0000000c00037245 */ /* 0x001fca0000201000 */
[----:B------:R-:W-:-:S04]  /*aa30*/  FMUL R3, R3, UR4 ;  /* 0x0000000403037c20 */ /* 0x000fc80008400000 */
[----:B------:R0:W1:Y:S02]  /*aa40*/  F2I.U32.TRUNC.NTZ R20, R3 ;  /* 0x0000000300147305 */ /* 0x000064000020f000 */
[----:B------:R-:W-:Y:S05]  /*aa50*/  @!P0 BRA `(.L_x_288) ;  /* 0x0000000000288947 */ /* 0x000fea0003800000 */
[----:B0-----:R-:W0:Y:S02]  /*aa60*/  LDC R3, c[0x0][0x634] ;  /* 0x00018d00ff037b82 */ /* 0x001e240000000800 */
[----:B0-----:R-:W-:-:S05]  /*aa70*/  IADD3 R3, P0, R16, R3, RZ ;  /* 0x0000000310037210 */ /* 0x001fca0007f1e0ff */
[----:B------:R-:W-:-:S04]  /*aa80*/  IMAD.X R13, RZ, RZ, R17, P0 ;  /* 0x000000ffff0d7224 */ /* 0x000fc800000e0611 */
[----:B------:R-:W-:-:S04]  /*aa90*/  IMAD.WIDE.U32 R4, R13, R10, RZ ;  /* 0x0000000a0d047225 */ /* 0x000fc800078e00ff */
[----:B------:R-:W-:-:S04]  /*aaa0*/  IMAD.WIDE.U32 R6, P0, R3, R11, R4 ;  /* 0x0000000b03067225 */ /* 0x000fc80007800004 */
[----:B------:R-:W-:-:S04]  /*aab0*/  IMAD.WIDE.U32 R4, R3, R10, RZ ;  /* 0x0000000a03047225 */ /* 0x000fc800078e00ff */
[----:B------:R-:W-:Y:S01]  /*aac0*/  IMAD.X R9, RZ, RZ, RZ, P0 ;  /* 0x000000ffff097224 */ /* 0x000fe200000e06ff */
[----:B------:R-:W-:Y:S01]  /*aad0*/  IADD3 RZ, P0, R5, R6, RZ ;  /* 0x0000000605ff7210 */ /* 0x000fe20007f1e0ff */
[----:B------:R-:W-:-:S04]  /*aae0*/  IMAD.MOV.U32 R8, RZ, RZ, R7 ;  /* 0x000000ffff087224 */ /* 0x000fc800078e0007 */
[----:B------:R-:W-:-:S08]  /*aaf0*/  IMAD.WIDE.U32.X R8, R13, R11, R8, P0 ;  /* 0x0000000b0d087225 */ /* 0x000fd000000e0408 */
.L_x_288:
[----:B------:R-:W5:Y:S01]  /*ab00*/  LDC.64 R30, c[0x0][0x640] ;  /* 0x00019000ff1e7b82 */ /* 0x000f620000000a00 */
[-CC-:B--2---:R-:W-:Y:S01]  /*ab10*/  SHF.R.U64 R23, R8, R0.reuse, R9.reuse ;  /* 0x0000000008177219 */ /* 0x184fe20000001209 */
[----:B-1----:R-:W-:Y:S01]  /*ab20*/  IMAD.MOV R20, RZ, RZ, -R20 ;  /* 0x000000ffff147224 */ /* 0x002fe200078e0a14 */
[----:B------:R-:W-:Y:S01]  /*ab30*/  SHF.R.U32.HI R0, RZ, R0, R9 ;  /* 0x00000000ff007219 */ /* 0x000fe20000011609 */
[----:B------:R-:W-:Y:S01]  /*ab40*/  ULDC UR4, c[0x0][0x154] ;  /* 0x0000550000047ab9 */ /* 0x000fe20000000800 */
[----:B0-----:R-:W-:Y:S01]  /*ab50*/  IADD3 R3, P0, RZ, -R23, RZ ;  /* 0x80000017ff037210 */ /* 0x001fe20007f1e0ff */
[----:B------:R-:W-:Y:S02]  /*ab60*/  IMAD R26, R21, R20, R12 ;  /* 0x00000014151a7224 */ /* 0x000fe400078e020c */
[----:B------:R-:W0:Y:S01]  /*ab70*/  LDC R6, c[0x0][0x618] ;  /* 0x00018600ff067b82 */ /* 0x000e220000000800 */
[----:B------:R-:W-:Y:S01]  /*ab80*/  IADD3.X R5, RZ, ~R0, RZ, P0, !PT ;  /* 0x80000000ff057210 */ /* 0x000fe200007fe4ff */
[----:B------:R-:W-:-:S04]  /*ab90*/  IMAD.MOV.U32 R7, RZ, RZ, 0x1 ;  /* 0x00000001ff077424 */ /* 0x000fc800078e00ff */
[-C--:B------:R-:W-:Y:S02]  /*aba0*/  IMAD R0, R5, R14.reuse, RZ ;  /* 0x0000000e05007224 */ /* 0x080fe400078e02ff */
[----:B------:R-:W1:Y:S01]  /*abb0*/  LDC R8, c[0x0][0x608] ;  /* 0x00018200ff087b82 */ /* 0x000e620000000800 */
[----:B------:R-:W-:-:S04]  /*abc0*/  IMAD.WIDE.U32 R4, R3, R14, R16 ;  /* 0x0000000e03047225 */ /* 0x000fc800078e0010 */
[----:B------:R-:W-:Y:S01]  /*abd0*/  IMAD R3, R3, R15, R0 ;  /* 0x0000000f03037224 */ /* 0x000fe200078e0200 */
[----:B------:R-:W-:Y:S02]  /*abe0*/  I2FP.F32.U32 R0, R24 ;  /* 0x0000001800007245 */ /* 0x000fe40000201000 */
[----:B------:R-:W2:Y:S01]  /*abf0*/  LDC R28, c[0x0][0x658] ;  /* 0x00019600ff1c7b82 */ /* 0x000ea20000000800 */
[----:B------:R-:W-:Y:S01]  /*ac00*/  IMAD.IADD R3, R5, 0x1, R3 ;  /* 0x0000000105037824 */ /* 0x000fe200078e0203 */
[----:B-----5:R-:W-:Y:S01]  /*ac10*/  ISETP.NE.U32.AND P0, PT, R30, RZ, PT ;  /* 0x000000ff1e00720c */ /* 0x020fe20003f05070 */
[----:B------:R-:W-:Y:S01]  /*ac20*/  FMUL R0, R0, UR4 ;  /* 0x0000000400007c20 */ /* 0x000fe20008400000 */
[----:B------:R-:W-:Y:S02]  /*ac30*/  IMAD.MOV.U32 R5, RZ, RZ, -0x1 ;  /* 0xffffffffff057424 */ /* 0x000fe400078e00ff */
[----:B------:R-:W-:Y:S01]  /*ac40*/  ISETP.NE.AND.EX P0, PT, R31, RZ, PT, P0 ;  /* 0x000000ff1f00720c */ /* 0x000fe20003f05300 */
[----:B------:R1:W2:Y:S01]  /*ac50*/  F2I.U32.TRUNC.NTZ R13, R0 ;  /* 0x00000000000d7305 */ /* 0x0002a2000020f000 */
[----:B------:R-:W3:Y:S01]  /*ac60*/  LDC R15, c[0x0][0x148] ;  /* 0x00005200ff0f7b82 */ /* 0x000ee20000000800 */
[----:B0-----:R-:W-:-:S02]  /*ac70*/  SHF.R.U64 R12, R4, R6, R3 ;  /* 0x00000006040c7219 */ /* 0x001fc40000001203 */
[----:B------:R-:W-:-:S05]  /*ac80*/  SHF.R.U32.HI R3, RZ, R6, R3 ;  /* 0x00000006ff037219 */ /* 0x000fca0000011603 */
[----:B------:R-:W0:Y:S01]  /*ac90*/  LDC R20, c[0x0][0x600] ;  /* 0x00018000ff147b82 */ /* 0x000e220000000800 */
[-CC-:B-1----:R-:W-:Y:S02]  /*aca0*/  SHF.R.U64 R10, R12, R8.reuse, R3.reuse ;  /* 0x000000080c0a7219 */ /* 0x182fe40000001203 */
[----:B------:R-:W-:-:S05]  /*acb0*/  SHF.R.U32.HI R3, RZ, R8, R3 ;  /* 0x00000008ff037219 */ /* 0x000fca0000011603 */
[----:B------:R-:W1:Y:S01]  /*acc0*/  LDC R21, c[0x0][0x648] ;  /* 0x00019200ff157b82 */ /* 0x000e620000000800 */
[-C--:B--2---:R-:W-:Y:S02]  /*acd0*/  SHF.L.U32 R4, R5, R28.reuse, RZ ;  /* 0x0000001c05047219 */ /* 0x084fe400000006ff */
[-CC-:B------:R-:W-:Y:S02]  /*ace0*/  SHF.R.U64 R14, R10, R28.reuse, R3.reuse ;  /* 0x0000001c0a0e7219 */ /* 0x180fe40000001203 */
[----:B------:R-:W-:Y:S02]  /*acf0*/  SHF.R.U32.HI R5, RZ, R28, R3 ;  /* 0x0000001cff057219 */ /* 0x000fe40000011603 */
[----:B------:R-:W-:Y:S01]  /*ad00*/  LOP3.LUT R153, RZ, R4, RZ, 0x33, !PT ;  /* 0x00000004ff997212 */ /* 0x000fe200078e33ff */
[----:B------:R-:W2:Y:S01]  /*ad10*/  LDC R25, c[0x0][0x638] ;  /* 0x00018e00ff197b82 */ /* 0x000ea20000000800 */
[----:B------:R-:W-:Y:S01]  /*ad20*/  SHF.L.U32 R28, R7, R28, RZ ;  /* 0x0000001c071c7219 */ /* 0x000fe200000006ff */
[----:B------:R-:W-:-:S06]  /*ad30*/  IMAD.MOV.U32 R4, RZ, RZ, R14 ;  /* 0x000000ffff047224 */ /* 0x000fcc00078e000e */
[----:B------:R-:W0:Y:S01]  /*ad40*/  LDC R27, c[0x0][0x610] ;  /* 0x00018400ff1b7b82 */ /* 0x000e220000000800 */
[----:B------:R-:W-:Y:S05]  /*ad50*/  @!P0 BRA `(.L_x_289) ;  /* 0x0000000000288947 */ /* 0x000fea0003800000 */
[----:B------:R-:W5:Y:S02]  /*ad60*/  LDC R3, c[0x0][0x64c] ;  /* 0x00019300ff037b82 */ /* 0x000f640000000800 */
[----:B-----5:R-:W-:-:S05]  /*ad70*/  IADD3 R3, P0, R14, R3, RZ ;  /* 0x000000030e037210 */ /* 0x020fca0007f1e0ff */
[----:B------:R-:W-:-:S04]  /*ad80*/  IMAD.X R11, RZ, RZ, R5, P0 ;  /* 0x000000ffff0b7224 */ /* 0x000fc800000e0605 */
[----:B------:R-:W-:-:S04]  /*ad90*/  IMAD.WIDE.U32 R4, R11, R30, RZ ;  /* 0x0000001e0b047225 */ /* 0x000fc800078e00ff */
[----:B------:R-:W-:-:S04]  /*ada0*/  IMAD.WIDE.U32 R6, P0, R3, R31, R4 ;  /* 0x0000001f03067225 */ /* 0x000fc80007800004 */
[----:B------:R-:W-:Y:S01]  /*adb0*/  IMAD.WIDE.U32 R4, R3, R30, RZ ;  /* 0x0000001e03047225 */ /* 0x000fe200078e00ff */
[----:B------:R-:W-:-:S03]  /*adc0*/  MOV R8, R7 ;  /* 0x0000000700087202 */ /* 0x000fc60000000f00 */
[----:B------:R-:W-:Y:S01]  /*add0*/  IMAD.X R9, RZ, RZ, RZ, P0 ;  /* 0x000000ffff097224 */ /* 0x000fe200000e06ff */
[----:B------:R-:W-:-:S05]  /*ade0*/  IADD3 RZ, P0, R5, R6, RZ ;  /* 0x0000000605ff7210 */ /* 0x000fca0007f1e0ff */
[----:B------:R-:W-:-:S08]  /*adf0*/  IMAD.WIDE.U32.X R4, R11, R31, R8, P0 ;  /* 0x0000001f0b047225 */ /* 0x000fd000000e0408 */
.L_x_289:
[----:B------:R-:W-:Y:S01]  /*ae00*/  ISETP.NE.AND P0, PT, R2, 0x1, PT ;  /* 0x000000010200780c */ /* 0x000fe20003f05270 */
[----:B------:R-:W-:Y:S01]  /*ae10*/  IMAD.MOV R13, RZ, RZ, -R13 ;  /* 0x000000ffff0d7224 */ /* 0x000fe200078e0a0d */
[----:B-1----:R-:W-:Y:S01]  /*ae20*/  SHF.R.U64 R0, R4, R21, R5 ;  /* 0x0000001504007219 */ /* 0x002fe20000001205 */
[----:B0-----:R-:W-:Y:S01]  /*ae30*/  VIADD R5, R20, 0xffffffff ;  /* 0xffffffff14057836 */ /* 0x001fe20000000000 */
[----:B------:R-:W-:-:S03]  /*ae40*/  LOP3.LUT R153, R10, R153, RZ, 0xc0, !PT ;  /* 0x000000990a997212 */ /* 0x000fc600078ec0ff */
[----:B------:R-:W-:Y:S01]  /*ae50*/  IMAD.MOV R3, RZ, RZ, -R0 ;  /* 0x000000ffff037224 */ /* 0x000fe200078e0a00 */
[----:B------:R-:W-:Y:S01]  /*ae60*/  LOP3.LUT R5, R12, R5, RZ, 0xc0, !PT ;  /* 0x000000050c057212 */ /* 0x000fe200078ec0ff */
[----:B------:R-:W-:Y:S02]  /*ae70*/  IMAD R153, R28, R0, R153 ;  /* 0x000000001c997224 */ /* 0x000fe400078e0299 */
[----:B--2---:R-:W-:Y:S02]  /*ae80*/  IMAD R0, R3, R25, R14 ;  /* 0x0000001903007224 */ /* 0x004fe400078e020e */
[----:B---3--:R-:W-:Y:S02]  /*ae90*/  @P0 IMAD R26, R15, R13, R24 ;  /* 0x0000000d0f1a0224 */ /* 0x008fe400078e0218 */
[----:B------:R-:W-:Y:S02]  /*aea0*/  IMAD R4, R0, R20, R5 ;  /* 0x0000001400047224 */ /* 0x000fe400078e0205 */
[----:B------:R-:W-:-:S02]  /*aeb0*/  IMAD R153, R153, R27, R26 ;  /* 0x0000001b99997224 */ /* 0x000fc400078e021a */
[----:B------:R-:W-:-:S03]  /*aec0*/  IMAD.MOV.U32 R3, RZ, RZ, 0x1 ;  /* 0x00000001ff037424 */ /* 0x000fc600078e00ff */
[----:B------:R-:W-:Y:S02]  /*aed0*/  SEL R154, R4, R153, !P0 ;  /* 0x00000099049a7207 */ /* 0x000fe40004000000 */
[----:B------:R-:W-:Y:S02]  /*aee0*/  PRMT R0, R3, 0x7610, R0 ;  /* 0x0000761003007816 */ /* 0x000fe40000000000 */
[----:B------:R-:W-:-:S07]  /*aef0*/  SEL R153, R153, R4, !P0 ;  /* 0x0000000499997207 */ /* 0x000fce0004000000 */
.L_x_287:
[----:B------:R-:W-:-:S13]  /*af00*/  LOP3.LUT P0, RZ, R0, 0xff, RZ, 0xc0, !PT ;  /* 0x000000ff00ff7812 */ /* 0x000fda000780c0ff */
[----:B------:R-:W-:Y:S05]  /*af10*/  @P0 BRA `(.L_x_290) ;  /* 0xffffff6000b00947 */ /* 0x000fea000383ffff */
[----:B------:R-:W-:Y:S05]  /*af20*/  EXIT ;  /* 0x000000000000794d */ /* 0x000fea0003800000 */
.L_x_7:
[----:B0-----:R-:W-:Y:S01]  /*af30*/  ULDC.64 UR4, c[0x0][0x650] ;  /* 0x0001940000047ab9 */ /* 0x001fe20000000a00 */
        /* <DEDUP_REMOVED lines=8> */
[----:B------:R-:W-:Y:S01]  /*afc0*/  MOV R12, R16 ;  /* 0x00000010000c7202 */ /* 0x000fe20000000f00 */
[----:B------:R-:W-:-:S06]  /*afd0*/  IMAD.MOV.U32 R13, RZ, RZ, R17 ;  /* 0x000000ffff0d7224 */ /* 0x000fcc00078e0011 */
[----:B------:R-:W1:Y:S08]  /*afe0*/  LDC R6, c[0x0][0x630] ;  /* 0x00018c00ff067b82 */ /* 0x000e700000000800 */
[----:B------:R-:W2:Y:S01]  /*aff0*/  LDC.64 R26, c[0x0][0x620] ;  /* 0x00018800ff1a7b82 */ /* 0x000ea20000000a00 */
[----:B0-----:R-:W-:-:S04]  /*b000*/  ISETP.NE.U32.AND P0, PT, R14, RZ, PT ;  /* 0x000000ff0e00720c */ /* 0x001fc80003f05070 */
[----:B------:R-:W-:-:S13]  /*b010*/  ISETP.NE.AND.EX P0, PT, R15, RZ, PT, P0 ;  /* 0x000000ff0f00720c */ /* 0x000fda0003f05300 */
[----:B-12---:R-:W-:Y:S05]  /*b020*/  @!P0 BRA `(.L_x_292) ;  /* 0x0000000000288947 */ /* 0x006fea0003800000 */
[----:B------:R-:W0:Y:S02]  /*b030*/  LDC R9, c[0x0][0x634] ;  /* 0x00018d00ff097b82 */ /* 0x000e240000000800 */
        /* <DEDUP_REMOVED lines=9> */
.L_x_292:
[----:B------:R-:W0:Y:S01]  /*b0d0*/  LDC.64 R28, c[0x0][0x640] ;  /* 0x00019000ff1c7b82 */ /* 0x000e220000000a00 */
[-CC-:B------:R-:W-:Y:S01]  /*b0e0*/  SHF.R.U64 R22, R12, R6.reuse, R13.reuse ;  /* 0x000000060c167219 */ /* 0x180fe2000000120d */
[----:B------:R-:W-:Y:S01]  /*b0f0*/  IMAD.MOV.U32 R30, RZ, RZ, 0x1 ;  /* 0x00000001ff1e7424 */ /* 0x000fe200078e00ff */
[----:B------:R-:W-:Y:S02]  /*b100*/  SHF.R.U32.HI R6, RZ, R6, R13 ;  /* 0x00000006ff067219 */ /* 0x000fe4000001160d */
        /* <DEDUP_REMOVED lines=8> */
[----:B------:R-:W-:Y:S01]  /*b190*/  IMAD.IADD R9, R9, 0x1, R11 ;  /* 0x0000000109097824 */ /* 0x000fe200078e020b */
[----:B0-----:R-:W-:-:S04]  /*b1a0*/  ISETP.NE.U32.AND P0, PT, R28, RZ, PT ;  /* 0x000000ff1c00720c */ /* 0x001fc80003f05070 */
[----:B------:R-:W-:Y:S02]  /*b1b0*/  ISETP.NE.AND.EX P0, PT, R29, RZ, PT, P0 ;  /* 0x000000ff1d00720c */ /* 0x000fe40003f05300 */
[----:B------:R-:W0:Y:S01]  /*b1c0*/  LDC R20, c[0x0][0x600] ;  /* 0x00018000ff147b82 */ /* 0x000e220000000800 */
[-CC-:B-1----:R-:W-:Y:S02]  /*b1d0*/  SHF.R.U64 R14, R8, R10.reuse, R9.reuse ;  /* 0x0000000a080e7219 */ /* 0x182fe40000001209 */
[----:B------:R-:W-:Y:S02]  /*b1e0*/  SHF.R.U32.HI R9, RZ, R10, R9 ;  /* 0x0000000aff097219 */ /* 0x000fe40000011609 */
[----:B------:R-:W-:-:S03]  /*b1f0*/  MOV R8, 0xffffffff ;  /* 0xffffffff00087802 */ /* 0x000fc60000000f00 */
[----:B------:R-:W1:Y:S01]  /*b200*/  LDC R26, c[0x0][0x648] ;  /* 0x00019200ff1a7b82 */ /* 0x000e620000000800 */
[-CC-:B--2---:R-:W-:Y:S02]  /*b210*/  SHF.R.U64 R21, R14, R12.reuse, R9.reuse ;  /* 0x0000000c0e157219 */ /* 0x184fe40000001209 */
[----:B------:R-:W-:-:S05]  /*b220*/  SHF.R.U32.HI R6, RZ, R12, R9 ;  /* 0x0000000cff067219 */ /* 0x000fca0000011609 */
[----:B------:R-:W2:Y:S01]  /*b230*/  LDC R27, c[0x0][0x638] ;  /* 0x00018e00ff1b7b82 */ /* 0x000ea20000000800 */
[-C--:B---3--:R-:W-:Y:S02]  /*b240*/  SHF.L.U32 R8, R8, R25.reuse, RZ ;  /* 0x0000001908087219 */ /* 0x088fe400000006ff */
[-CC-:B------:R-:W-:Y:S02]  /*b250*/  SHF.R.U64 R23, R21, R25.reuse, R6.reuse ;  /* 0x0000001915177219 */ /* 0x180fe40000001206 */
[----:B------:R-:W-:Y:S02]  /*b260*/  LOP3.LUT R32, RZ, R8, RZ, 0x33, !PT ;  /* 0x00000008ff207212 */ /* 0x000fe400078e33ff */
[----:B------:R-:W-:Y:S01]  /*b270*/  SHF.R.U32.HI R9, RZ, R25, R6 ;  /* 0x00000019ff097219 */ /* 0x000fe20000011606 */
[----:B------:R-:W3:Y:S01]  /*b280*/  LDC R31, c[0x0][0x610] ;  /* 0x00018400ff1f7b82 */ /* 0x000ee20000000800 */
[----:B------:R-:W-:Y:S01]  /*b290*/  IMAD.MOV.U32 R8, RZ, RZ, R23 ;  /* 0x000000ffff087224 */ /* 0x000fe200078e0017 */
[----:B------:R-:W-:Y:S06]  /*b2a0*/  @!P0 BRA `(.L_x_293) ;  /* 0x0000000000288947 */ /* 0x000fec0003800000 */
[----:B------:R-:W4:Y:S02]  /*b2b0*/  LDC R6, c[0x0][0x64c] ;  /* 0x00019300ff067b82 */ /* 0x000f240000000800 */
[----:B----4-:R-:W-:-:S05]  /*b2c0*/  IADD3 R13, P0, R23, R6, RZ ;  /* 0x00000006170d7210 */ /* 0x010fca0007f1e0ff */
        /* <DEDUP_REMOVED lines=8> */
.L_x_293:
[----:B------:R-:W-:Y:S02]  /*b350*/  ISETP.NE.AND P0, PT, R2, 0x1, PT ;  /* 0x000000010200780c */ /* 0x000fe40003f05270 */
[----:B-1----:R-:W-:Y:S01]  /*b360*/  SHF.R.U64 R6, R8, R26, R9 ;  /* 0x0000001a08067219 */ /* 0x002fe20000001209 */
[----:B0-----:R-:W-:Y:S01]  /*b370*/  VIADD R9, R20, 0xffffffff ;  /* 0xffffffff14097836 */ /* 0x001fe20000000000 */
[----:B------:R-:W-:Y:S02]  /*b380*/  SHF.L.U32 R30, R30, R25, RZ ;  /* 0x000000191e1e7219 */ /* 0x000fe400000006ff */
[----:B------:R-:W-:Y:S02]  /*b390*/  LOP3.LUT R5, R21, R32, RZ, 0xc0, !PT ;  /* 0x0000002015057212 */ /* 0x000fe400078ec0ff */
[----:B------:R-:W-:-:S03]  /*b3a0*/  IADD3 R8, -R6, RZ, RZ ;  /* 0x000000ff06087210 */ /* 0x000fc60007ffe1ff */
[----:B------:R-:W-:Y:S01]  /*b3b0*/  IMAD R6, R30, R6, R5 ;  /* 0x000000061e067224 */ /* 0x000fe200078e0205 */
[----:B------:R-:W-:Y:S01]  /*b3c0*/  LOP3.LUT R5, R14, R9, RZ, 0xc0, !PT ;  /* 0x000000090e057212 */ /* 0x000fe200078ec0ff */
[----:B------:R-:W-:Y:S02]  /*b3d0*/  @P0 IMAD R3, R7, R24, R4 ;  /* 0x0000001807030224 */ /* 0x000fe400078e0204 */
[----:B--2---:R-:W-:Y:S02]  /*b3e0*/  IMAD R4, R8, R27, R23 ;  /* 0x0000001b08047224 */ /* 0x004fe400078e0217 */
[----:B---3--:R-:W-:Y:S02]  /*b3f0*/  IMAD R3, R6, R31, R3 ;  /* 0x0000001f06037224 */ /* 0x008fe400078e0203 */
[----:B------:R-:W-:Y:S02]  /*b400*/  IMAD R4, R4, R20, R5 ;  /* 0x0000001404047224 */ /* 0x000fe400078e0205 */
[----:B------:R-:W-:-:S02]  /*b410*/  IMAD.MOV.U32 R8, RZ, RZ, 0x1 ;  /* 0x00000001ff087424 */ /* 0x000fc400078e00ff */
[----:B------:R-:W-:Y:S01]  /*b420*/  IMAD.MOV.U32 R6, RZ, RZ, R22 ;  /* 0x000000ffff067224 */ /* 0x000fe200078e0016 */
[----:B------:R-:W-:Y:S02]  /*b430*/  SEL R20, R4, R3, !P0 ;  /* 0x0000000304147207 */ /* 0x000fe40004000000 */
[----:B------:R-:W-:-:S07]  /*b440*/  SEL R21, R3, R4, !P0 ;  /* 0x0000000403157207 */ /* 0x000fce0004000000 */
.L_x_291:
[----:B------:R-:W-:-:S08]  /*b450*/  NOP ;  /* 0x0000000000007918 */ /* 0x000fd00000000000 */
[----:B------:R-:W0:-:S00]  /*b460*/  USETMAXREG.DEALLOC.CTAPOOL 0x28 ;  /* 0x00000028000079c8 */ /* 0x000e0000080e0500 */
[----:B0-----:R-:W-:-:S13]  /*b470*/  ISETP.NE.AND P0, PT, R0, RZ, PT ;  /* 0x000000ff0000720c */ /* 0x001fda0003f05270 */
[----:B------:R-:W-:Y:S05]  /*b480*/  @P0 EXIT ;  /* 0x000000000000094d */ /* 0x000fea0003800000 */
[----:B------:R-:W-:Y:S01]  /*b490*/  LOP3.LUT P0, RZ, R8, 0xff, RZ, 0xc0, !PT ;  /* 0x000000ff08ff7812 */ /* 0x000fe2000780c0ff */
[----:B------:R-:W-:Y:S02]  /*b4a0*/  IMAD.MOV.U32 R0, RZ, RZ, 0x1 ;  /* 0x00000001ff007424 */ /* 0x000fe400078e00ff */
[----:B------:R-:W-:-:S10]  /*b4b0*/  IMAD.MOV.U32 R3, RZ, RZ, RZ ;  /* 0x000000ffff037224 */ /* 0x000fd400078e00ff */
[----:B------:R-:W-:Y:S05]  /*b4c0*/  @!P0 BRA `(.L_x_294) ;  /* 0x0000000c00448947 */ /* 0x000fea0003800000 */
[----:B------:R-:W0:Y:S01]  /*b4d0*/  LDC R0, c[0x0][0x28c] ;  /* 0x0000a300ff007b82 */ /* 0x000e220000000800 */
[----:B------:R-:W1:Y:S01]  /*b4e0*/  S2R R12, SR_CgaCtaId ;  /* 0x00000000000c7919 */ /* 0x000e620000008800 */
[----:B------:R-:W-:Y:S01]  /*b4f0*/  ULDC UR5, c[0x0][0x600] ;  /* 0x0001800000057ab9 */ /* 0x000fe20000000800 */
[----:B------:R-:W-:Y:S01]  /*b500*/  ULDC UR4, c[0x0][0xc] ;  /* 0x0000030000047ab9 */ /* 0x000fe20000000800 */
[----:B------:R-:W-:Y:S01]  /*b510*/  UIADD3 UR16, UR5, -0x1, URZ ;  /* 0xffffffff05107890 */ /* 0x000fe2000fffe03f */
[----:B------:R-:W-:Y:S01]  /*b520*/  BSSY B0, `(.L_x_294) ;  /* 0x00000cb000007945 */ /* 0x000fe20003800000 */
[----:B------:R-:W-:Y:S01]  /*b530*/  ULDC UR6, c[0x0][0x658] ;  /* 0x0001960000067ab9 */ /* 0x000fe20000000800 */
[----:B------:R-:W-:Y:S01]  /*b540*/  ULDC UR5, c[0x0][0x10] ;  /* 0x0000040000057ab9 */ /* 0x000fe20000000800 */
[----:B------:R-:W-:Y:S01]  /*b550*/  UMOV UR7, 0xffffffff ;  /* 0xffffffff00077882 */ /* 0x000fe20000000000 */
[----:B------:R-:W-:Y:S01]  /*b560*/  UMOV UR8, 0x1 ;  /* 0x0000000100087882 */ /* 0x000fe20000000000 */
[----:B------:R-:W-:Y:S01]  /*b570*/  UIMAD.WIDE.U32 UR4, UR4, UR5, URZ ;  /* 0x00000005040472a5 */ /* 0x000fe2000f8e003f */
[----:B------:R-:W-:Y:S01]  /*b580*/  IMAD.MOV.U32 R9, RZ, RZ, 0x1 ;  /* 0x00000001ff097424 */ /* 0x000fe200078e00ff */
[----:B------:R-:W-:Y:S01]  /*b590*/  USHF.L.U32 UR7, UR7, UR6, URZ ;  /* 0x0000000607077299 */ /* 0x000fe2000800063f */
[----:B------:R-:W-:Y:S01]  /*b5a0*/  LOP3.LUT R8, R19, 0x2, RZ, 0xfc, !PT ;  /* 0x0000000213087812 */ /* 0x000fe200078efcff */
[----:B------:R-:W-:-:S02]  /*b5b0*/  USHF.L.U32 UR18, UR8, UR6, URZ ;  /* 0x0000000608127299 */ /* 0x000fc4000800063f */
[----:B------:R-:W-:Y:S01]  /*b5c0*/  ULOP3.LUT UR17, URZ, UR7, URZ, 0x33, !UPT ;  /* 0x000000073f117292 */ /* 0x000fe2000f8e333f */
[----:B------:R-:W-:Y:S01]  /*b5d0*/  ULDC UR6, c[0x0][0x14] ;  /* 0x0000050000067ab9 */ /* 0x000fe20000000800 */
[----:B------:R-:W-:Y:S01]  /*b5e0*/  ULDC.64 UR22, c[0x0][0x198] ;  /* 0x0000660000167ab9 */ /* 0x000fe20000000a00 */
[----:B------:R-:W-:Y:S02]  /*b5f0*/  UIMAD.WIDE.U32 UR20, UR4, UR6, URZ ;  /* 0x00000006041472a5 */ /* 0x000fe4000f8e003f */
[----:B------:R-:W-:Y:S01]  /*b600*/  UIMAD UR13, UR5, UR6, URZ ;  /* 0x00000006050d72a4 */ /* 0x000fe2000f8e023f */
[----:B0-----:R-:W-:-:S03]  /*b610*/  VIADD R0, R0, 0x3f ;  /* 0x0000003f00007836 */ /* 0x001fc60000000000 */
[----:B------:R-:W-:Y:S02]  /*b620*/  UIADD3 UR13, UR21, UR13, URZ ;  /* 0x0000000d150d7290 */ /* 0x000fe4000fffe03f */
[----:B------:R-:W-:-:S04]  /*b630*/  SHF.R.S32.HI R3, RZ, 0x1f, R0 ;  /* 0x0000001fff037819 */ /* 0x000fc80000011400 */
[----:B------:R-:W-:Y:S01]  /*b640*/  LEA.HI R10, R3, R0, RZ, 0x6 ;  /* 0x00000000030a7211 */ /* 0x000fe200078f30ff */
[C---:B-1----:R-:W-:Y:S01]  /*b650*/  IMAD.SHL.U32 R11, R12.reuse, 0x40, RZ ;  /* 0x000000400c0b7824 */ /* 0x042fe200078e00ff */
[----:B------:R-:W-:Y:S01]  /*b660*/  MOV R0, 0x1 ;  /* 0x0000000100007802 */ /* 0x000fe20000000f00 */
[----:B------:R-:W-:Y:S01]  /*b670*/  IMAD.SHL.U32 R12, R12, 0x1000, RZ ;  /* 0x000010000c0c7824 */ /* 0x000fe200078e00ff */
[----:B------:R-:W-:Y:S01]  /*b680*/  SHF.R.S32.HI R10, RZ, 0x6, R10 ;  /* 0x00000006ff0a7819 */ /* 0x000fe2000001140a */
[----:B------:R-:W-:Y:S01]  /*b690*/  IMAD.MOV.U32 R3, RZ, RZ, RZ ;  /* 0x000000ffff037224 */ /* 0x000fe200078e00ff */
[----:B------:R-:W-:Y:S02]  /*b6a0*/  LOP3.LUT R11, R11, 0x40, RZ, 0xc0, !PT ;  /* 0x000000400b0b7812 */ /* 0x000fe400078ec0ff */
[----:B------:R-:W-:Y:S01]  /*b6b0*/  LOP3.LUT R12, R12, 0x1000, RZ, 0xc0, !PT ;  /* 0x000010000c0c7812 */ /* 0x000fe200078ec0ff */
[----:B------:R-:W-:-:S07]  /*b6c0*/  VIADD R13, R10, 0x1 ;  /* 0x000000010a0d7836 */ /* 0x000fce0000000000 */
.L_x_305:
[----:B------:R-:W-:-:S03]  /*b6d0*/  UMOV UR4, 0xffffffff ;  /* 0xffffffff00047882 */ /* 0x000fc60000000000 */
[----:B------:R-:W-:Y:S05]  /*b6e0*/  BRA.DIV UR4, `(.L_x_295) ;  /* 0x0000000e04807947 */ /* 0x000fea000b800000 */
[----:B------:R-:W-:-:S13]  /*b6f0*/  ELECT P6, URZ, PT ;  /* 0x00000000003f782f */ /* 0x000fda00038c0000 */
.L_x_315:
[----:B------:R-:W0:Y:S01]  /*b700*/  LDC R4, c[0x0][0x28c] ;  /* 0x0000a300ff047b82 */ /* 0x000e220000000800 */
[----:B------:R-:W-:Y:S01]  /*b710*/  BSSY B1, `(.L_x_296) ;  /* 0x0000038000017945 */ /* 0x000fe20003800000 */
[----:B0-----:R-:W-:-:S13]  /*b720*/  ISETP.LT.OR P6, PT, R4, 0x1, !P6 ;  /* 0x000000010400780c */ /* 0x001fda00077c1670 */
[----:B------:R-:W-:Y:S05]  /*b730*/  @P6 BRA `(.L_x_297) ;  /* 0x0000000000d46947 */ /* 0x000fea0003800000 */
[----:B------:R-:W-:Y:S01]  /*b740*/  IMAD R20, R20, 0x80, R11 ;  /* 0x0000008014147824 */ /* 0x000fe200078e020b */
[----:B------:R-:W-:Y:S01]  /*b750*/  MOV R24, RZ ;  /* 0x000000ff00187202 */ /* 0x000fe20000000f00 */
[----:B------:R-:W-:Y:S02]  /*b760*/  IMAD.SHL.U32 R21, R21, 0x100, RZ ;  /* 0x0000010015157824 */ /* 0x000fe400078e00ff */
[----:B------:R-:W-:Y:S02]  /*b770*/  IMAD.MOV.U32 R4, RZ, RZ, R13 ;  /* 0x000000ffff047224 */ /* 0x000fe400078e000d */
[----:B------:R-:W-:Y:S02]  /*b780*/  IMAD.MOV.U32 R5, RZ, RZ, R0 ;  /* 0x000000ffff057224 */ /* 0x000fe400078e0000 */
[----:B------:R-:W-:-:S07]  /*b790*/  IMAD.MOV.U32 R7, RZ, RZ, R3 ;  /* 0x000000ffff077224 */ /* 0x000fce00078e0003 */
.L_x_300:
[----:B------:R-:W0:Y:S01]  /*b7a0*/  S2R R15, SR_CgaCtaId ;  /* 0x00000000000f7919 */ /* 0x000e220000008800 */
[----:B------:R-:W-:Y:S02]  /*b7b0*/  MOV R14, 0x400 ;  /* 0x00000400000e7802 */ /* 0x000fe40000000f00 */
[----:B------:R-:W-:Y:S02]  /*b7c0*/  LOP3.LUT P1, RZ, R18, 0x7f, RZ, 0xc0, !PT ;  /* 0x0000007f12ff7812 */ /* 0x000fe4000782c0ff */
[----:B0-----:R-:W-:Y:S02]  /*b7d0*/  LEA R22, R15, R14, 0x18 ;  /* 0x0000000e0f167211 */ /* 0x001fe400078ec0ff */
[----:B------:R-:W-:-:S09]  /*b7e0*/  SHF.L.U32 R14, R5, 0x1f, RZ ;  /* 0x0000001f050e7819 */ /* 0x000fd200000006ff */
[----:B------:R-:W0:Y:S01]  /*b7f0*/  @!P1 LDC R15, c[0x0][0x500] ;  /* 0x00014000ff0f9b82 */ /* 0x000e220000000800 */
[----:B------:R-:W-:-:S04]  /*b800*/  IMAD R23, R7, 0x8, R22 ;  /* 0x0000000807177824 */ /* 0x000fc800078e0216 */
[----:B------:R-:W1:Y:S02]  /*b810*/  SYNCS.PHASECHK.TRANS64.TRYWAIT P0, [R23+URZ+0x18], R14 ;  /* 0x0000180e170075a7 */ /* 0x000e64000800017f */
[----:B-1----:R-:W-:Y:S05]  /*b820*/  @!P0 BRA `(.L_x_298) ;  /* 0x0000000c00508947 */ /* 0x002fea0003800000 */
.L_x_316:
[----:B-1----:R-:W-:Y:S01]  /*b830*/  PRMT R14, R8, 0x9910, RZ ;  /* 0x00009910080e7816 */ /* 0x002fe200000000ff */
[----:B0-----:R0:W-:Y:S03]  /*b840*/  @!P1 SYNCS.ARRIVE.TRANS64 RZ, [R23+URZ], R15 ;  /* 0x0000000f17ff99a7 */ /* 0x0011e6000800003f */
[----:B------:R-:W-:-:S13]  /*b850*/  ISETP.NE.AND P0, PT, R14, 0x2, PT ;  /* 0x000000020e00780c */ /* 0x000fda0003f05270 */
[----:B0-----:R-:W-:Y:S05]  /*b860*/  @P0 BRA `(.L_x_299) ;  /* 0x0000000000040947 */ /* 0x001fea0003800000 */
[----:B------:R-:W-:Y:S01]  /*b870*/  BPT.TRAP 0x1 ;  /* 0x000000040000795c */ /* 0x000fe20000300000 */
.L_x_299:
[----:B------:R-:W-:Y:S01]  /*b880*/  IMAD R14, R7, 0x2000, R12 ;  /* 0x00002000070e7824 */ /* 0x000fe200078e020c */
[----:B------:R-:W-:Y:S01]  /*b890*/  R2UR UR9, R23 ;  /* 0x00000000170972ca */ /* 0x000fe200000e0000 */
[----:B------:R-:W-:Y:S01]  /*b8a0*/  IMAD R15, R7, 0x8000, R22 ;  /* 0x00008000070f7824 */ /* 0x000fe200078e0216 */
[----:B------:R-:W-:Y:S01]  /*b8b0*/  UIADD3 UR4, UP0, UR22, 0xf0, URZ ;  /* 0x000000f016047890 */ /* 0x000fe2000ff1e03f */
[----:B------:R-:W-:Y:S01]  /*b8c0*/  VIADD R4, R4, 0xffffffff ;  /* 0xffffffff04047836 */ /* 0x000fe20000000000 */
[----:B------:R-:W-:Y:S01]  /*b8d0*/  LEA R14, R14, R22, 0x1 ;  /* 0x000000160e0e7211 */ /* 0x000fe200078e08ff */
[----:B------:R-:W-:Y:S01]  /*b8e0*/  UIADD3 UR24, UP1, UR22, 0x1f0, URZ ;  /* 0x000001f016187890 */ /* 0x000fe2000ff3e03f */
[----:B------:R-:W-:Y:S01]  /*b8f0*/  R2UR UR5, R15 ;  /* 0x000000000f0572ca */ /* 0x000fe200000e0000 */
[----:B------:R-:W-:Y:S01]  /*b900*/  VIADD R7, R7, 0x1 ;  /* 0x0000000107077836 */ /* 0x000fe20000000000 */
[----:B------:R-:W-:Y:S01]  /*b910*/  R2UR UR8, R14 ;  /* 0x000000000e0872ca */ /* 0x000fe200000e0000 */
[----:B------:R-:W-:Y:S01]  /*b920*/  UIADD3.X UR25, URZ, UR23, URZ, UP1, !UPT ;  /* 0x000000173f197290 */ /* 0x000fe20008ffe43f */
[----:B------:R-:W-:Y:S01]  /*b930*/  R2UR UR11, R21 ;  /* 0x00000000150b72ca */ /* 0x000fe200000e0000 */
[----:B------:R-:W-:Y:S01]  /*b940*/  UMOV UR6, 0x0 ;  /* 0x0000000000067882 */ /* 0x000fe20000000000 */
[----:B------:R-:W-:Y:S01]  /*b950*/  R2UR UR10, R24 ;  /* 0x00000000180a72ca */ /* 0x000fe200000e0000 */
[----:B------:R-:W-:Y:S01]  /*b960*/  UMOV UR7, 0x10000000 ;  /* 0x1000000000077882 */ /* 0x000fe20000000000 */
[----:B------:R-:W-:Y:S01]  /*b970*/  R2UR UR12, R6 ;  /* 0x00000000060c72ca */ /* 0x000fe200000e0000 */
[----:B------:R-:W-:Y:S01]  /*b980*/  UMOV UR26, 0x30000 ;  /* 0x00030000001a7882 */ /* 0x000fe20000000000 */
[----:B------:R-:W-:Y:S01]  /*b990*/  R2UR UR19, R20 ;  /* 0x00000000141372ca */ /* 0x000fe200000e0000 */
[----:B------:R-:W-:Y:S01]  /*b9a0*/  VIADD R24, R24, 0x40 ;  /* 0x0000004018187836 */ /* 0x000fe20000000000 */
[----:B------:R-:W-:Y:S01]  /*b9b0*/  ISETP.GT.AND P1, PT, R4, 0x1, PT ;  /* 0x000000010400780c */ /* 0x000fe20003f24270 */
[----:B------:R-:W-:Y:S01]  /*b9c0*/  UIADD3 UR14, UR5, 0x100, URZ ;  /* 0x00000100050e7890 */ /* 0x000fe2000fffe03f */
[----:B------:R-:W-:Y:S01]  /*b9d0*/  ISETP.NE.AND P0, PT, R7, 0x3, PT ;  /* 0x000000030700780c */ /* 0x000fe20003f05270 */
[----:B------:R-:W-:-:S02]  /*b9e0*/  UIADD3.X UR5, URZ, UR23, URZ, UP0, !UPT ;  /* 0x000000173f057290 */ /* 0x000fc400087fe43f */
[----:B------:R-:W-:Y:S01]  /*b9f0*/  UIADD3 UR15, UR8, 0x18100, URZ ;  /* 0x00018100080f7890 */ /* 0x000fe2000fffe03f */
[----:B------:R-:W-:Y:S02]  /*ba00*/  SEL R14, RZ, 0x1, P0 ;  /* 0x00000001ff0e7807 */ /* 0x000fe40000000000 */
[----:B------:R-:W-:Y:S01]  /*ba10*/  UMOV UR8, UR14 ;  /* 0x0000000e00087c82 */ /* 0x000fe20008000000 */
[----:B------:R-:W-:Y:S02]  /*ba20*/  SEL R7, R7, RZ, P0 ;  /* 0x000000ff07077207 */ /* 0x000fe40000000000 */
[----:B------:R-:W-:Y:S01]  /*ba30*/  LOP3.LUT R5, R5, R14, RZ, 0x3c, !PT ;  /* 0x0000000e05057212 */ /* 0x000fe200078e3cff */
[----:B------:R0:W-:Y:S02]  /*ba40*/  UTMALDG.3D [UR8], [UR4], desc[UR6] ;  /* 0x00000608040075b4 */ /* 0x0001e40008011000 */
[----:B0-----:R-:W-:Y:S01]  /*ba50*/  UMOV UR8, UR15 ;  /* 0x0000000f00087c82 */ /* 0x001fe20008000000 */
[----:B------:R-:W-:-:S02]  /*ba60*/  UMOV UR11, UR19 ;  /* 0x00000013000b7c82 */ /* 0x000fc40008000000 */
[----:B------:R0:W-:Y:S02]  /*ba70*/  UTMALDG.3D.MULTICAST [UR8], [UR24], UR26, desc[UR6] ;  /* 0x00000608180073b4 */ /* 0x0001e4000801181a */
[----:B0-----:R-:W-:Y:S05]  /*ba80*/  @P1 BRA `(.L_x_300) ;  /* 0xfffffffc00441947 */ /* 0x001fea000383ffff */
.L_x_297:
[----:B------:R-:W-:Y:S05]  /*ba90*/  BSYNC B1 ;  /* 0x0000000000017941 */ /* 0x000fea0003800000 */
.L_x_296:
[----:B------:R-:W-:Y:S01]  /*baa0*/  LOP3.LUT P1, RZ, R9, 0xff, RZ, 0xc0, !PT ;  /* 0x000000ff09ff7812 */ /* 0x000fe2000782c0ff */
[C---:B------:R-:W-:Y:S01]  /*bab0*/  IMAD.IADD R6, R10.reuse, 0x1, R3 ;  /* 0x000000010a067824 */ /* 0x040fe200078e0203 */
[----:B------:R-:W-:Y:S01]  /*bac0*/  ULDC.64 UR4, c[0x0][0x650] ;  /* 0x0001940000047ab9 */ /* 0x000fe20000000a00 */
[----:B------:R-:W-:Y:S01]  /*bad0*/  ISETP.GE.U32.AND P2, PT, R10, 0x3, PT ;  /* 0x000000030a00780c */ /* 0x000fe20003f46070 */
[----:B------:R-:W-:Y:S01]  /*bae0*/  BSSY B1, `(.L_x_301) ;  /* 0x000006c000017945 */ /* 0x000fe20003800000 */
[----:B------:R-:W-:Y:S01]  /*baf0*/  IMAD.MOV.U32 R21, RZ, RZ, -0x1 ;  /* 0xffffffffff157424 */ /* 0x000fe200078e00ff */
[----:B------:R-:W-:Y:S01]  /*bb00*/  ISETP.GT.U32.AND P0, PT, R6, 0x2, PT ;  /* 0x000000020600780c */ /* 0x000fe20003f04070 */
[----:B------:R-:W-:Y:S01]  /*bb10*/  IMAD.MOV.U32 R20, RZ, RZ, -0x1 ;  /* 0xffffffffff147424 */ /* 0x000fe200078e00ff */
[----:B------:R-:W-:Y:S02]  /*bb20*/  PRMT R9, RZ, 0x7610, R9 ;  /* 0x00007610ff097816 */ /* 0x000fe40000000009 */
[----:B------:R-:W-:-:S03]  /*bb30*/  ISETP.LT.U32.AND P0, PT, R10, 0x3, P0 ;  /* 0x000000030a00780c */ /* 0x000fc60000701070 */
[----:B------:R-:W0:Y:S01]  /*bb40*/  @P1 S2R R5, SR_CgaCtaId ;  /* 0x0000000000051919 */ /* 0x000e220000008800 */
[----:B------:R-:W-:-:S04]  /*bb50*/  @P1 MOV R4, 0x400 ;  /* 0x0000040000041802 */ /* 0x000fc80000000f00 */
[----:B0-----:R-:W-:Y:S01]  /*bb60*/  @P1 LEA R3, R5, R4, 0x18 ;  /* 0x0000000405031211 */ /* 0x001fe200078ec0ff */
[----:B------:R-:W-:-:S03]  /*bb70*/  IMAD.WIDE.U32 R4, R6, -0x55555555, RZ ;  /* 0xaaaaaaab06047825 */ /* 0x000fc600078e00ff */
[----:B------:R0:W-:Y:S01]  /*bb80*/  @P1 SYNCS.ARRIVE.TRANS64.A1T0 RZ, [R3+URZ+0x48], RZ ;  /* 0x000048ff03ff19a7 */ /* 0x0001e2000810003f */
[----:B------:R-:W-:Y:S02]  /*bb90*/  IADD3 R16, P1, R16, UR20, RZ ;  /* 0x0000001410107c10 */ /* 0x000fe4000ff3e0ff */
[----:B------:R-:W-:Y:S02]  /*bba0*/  SHF.R.U32.HI R5, RZ, 0x1, R5 ;  /* 0x00000001ff057819 */ /* 0x000fe40000011605 */
[----:B------:R-:W-:Y:S02]  /*bbb0*/  IADD3.X R17, R17, UR13, RZ, P1, !PT ;  /* 0x0000000d11117c10 */ /* 0x000fe40008ffe4ff */
[----:B------:R-:W-:Y:S02]  /*bbc0*/  PRMT R4, RZ, 0x7610, R4 ;  /* 0x00007610ff047816 */ /* 0x000fe40000000004 */
[----:B0-----:R-:W-:Y:S02]  /*bbd0*/  SEL R3, RZ, 0x1, !P0 ;  /* 0x00000001ff037807 */ /* 0x001fe40004000000 */
[----:B------:R-:W-:-:S02]  /*bbe0*/  ISETP.GE.U32.AND P0, PT, R16, UR4, PT ;  /* 0x0000000410007c0c */ /* 0x000fc4000bf06070 */
[----:B------:R-:W-:Y:S01]  /*bbf0*/  LOP3.LUT R0, R0, R3, RZ, 0x3c, !PT ;  /* 0x0000000300007212 */ /* 0x000fe200078e3cff */
[----:B------:R-:W-:Y:S01]  /*bc00*/  IMAD R3, R5, -0x3, R6 ;  /* 0xfffffffd05037824 */ /* 0x000fe200078e0206 */
[----:B------:R-:W-:Y:S02]  /*bc10*/  ISETP.GE.U32.AND.EX P0, PT, R17, UR5, PT, P0 ;  /* 0x0000000511007c0c */ /* 0x000fe4000bf06100 */
[----:B------:R-:W-:Y:S02]  /*bc20*/  @P2 LOP3.LUT R0, R0, 0x1, R5, 0x78, !PT ;  /* 0x0000000100002812 */ /* 0x000fe400078e7805 */
[----:B------:R-:W-:-:S09]  /*bc30*/  MOV R6, 0xffffffff ;  /* 0xffffffff00067802 */ /* 0x000fd20000000f00 */
[----:B------:R-:W-:Y:S05]  /*bc40*/  @P0 BRA `(.L_x_302) ;  /* 0x0000000400540947 */ /* 0x000fea0003800000 */
[----:B------:R-:W0:Y:S01]  /*bc50*/  S2R R15, SR_CTAID.X ;  /* 0x00000000000f7919 */ /* 0x000e220000002500 */
[----:B------:R-:W-:Y:S01]  /*bc60*/  ULDC.64 UR4, c[0x0][0x628] ;  /* 0x00018a0000047ab9 */ /* 0x000fe20000000a00 */
[----:B------:R-:W-:Y:S01]  /*bc70*/  ULDC UR7, c[0x0][0x630] ;  /* 0x00018c0000077ab9 */ /* 0x000fe20000000800 */
[----:B------:R-:W-:Y:S01]  /*bc80*/  ISETP.NE.U32.AND P0, PT, RZ, UR4, PT ;  /* 0x00000004ff007c0c */ /* 0x000fe2000bf05070 */
[----:B------:R-:W1:Y:S01]  /*bc90*/  S2R R20, SR_CTAID.Y ;  /* 0x0000000000147919 */ /* 0x000e620000002600 */
[----:B------:R-:W-:Y:S01]  /*bca0*/  ULDC UR8, c[0x0][0x150] ;  /* 0x0000540000087ab9 */ /* 0x000fe20000000800 */
[----:B------:R-:W-:Y:S01]  /*bcb0*/  IMAD.MOV.U32 R4, RZ, RZ, R16 ;  /* 0x000000ffff047224 */ /* 0x000fe200078e0010 */
[----:B------:R-:W-:Y:S01]  /*bcc0*/  ISETP.NE.AND.EX P0, PT, RZ, UR5, PT, P0 ;  /* 0x00000005ff007c0c */ /* 0x000fe2000bf05300 */
[----:B------:R-:W-:Y:S01]  /*bcd0*/  IMAD.MOV.U32 R5, RZ, RZ, R17 ;  /* 0x000000ffff057224 */ /* 0x000fe200078e0011 */
[----:B0-----:R-:W-:-:S11]  /*bce0*/  I2FP.F32.U32 R22, R15 ;  /* 0x0000000f00167245 */ /* 0x001fd60000201000 */
[----:B------:R-:W-:Y:S05]  /*bcf0*/  @!P0 BRA `(.L_x_303) ;  /* 0x0000000000288947 */ /* 0x000fea0003800000 */
[----:B------:R-:W-:Y:S02]  /*bd00*/  ULDC UR6, c[0x0][0x634] ;  /* 0x00018d0000067ab9 */ /* 0x000fe40000000800 */
[----:B------:R-:W-:-:S05]  /*bd10*/  IADD3 R5, P0, R16, UR6, RZ ;  /* 0x0000000610057c10 */ /* 0x000fca000ff1e0ff */
[----:B------:R-:W-:-:S04]  /*bd20*/  IMAD.X R21, RZ, RZ, R17, P0 ;  /* 0x000000ffff157224 */ /* 0x000fc800000e0611 */
[----:B------:R-:W-:-:S04]  /*bd30*/  IMAD.WIDE.U32 R6, R21, UR4, RZ ;  /* 0x0000000415067c25 */ /* 0x000fc8000f8e00ff */
[----:B------:R-:W-:-:S04]  /*bd40*/  IMAD.WIDE.U32 R6, P0, R5, UR5, R6 ;  /* 0x0000000505067c25 */ /* 0x000fc8000f800006 */
[----:B------:R-:W-:-:S04]  /*bd50*/  IMAD.WIDE.U32 R4, R5, UR4, RZ ;  /* 0x0000000405047c25 */ /* 0x000fc8000f8e00ff */
[----:B------:R-:W-:Y:S01]  /*bd60*/  IMAD.MOV.U32 R4, RZ, RZ, R7 ;  /* 0x000000ffff047224 */ /* 0x000fe200078e0007 */
[----:B------:R-:W-:Y:S01]  /*bd70*/  IADD3 RZ, P1, R5, R6, RZ ;  /* 0x0000000605ff7210 */ /* 0x000fe20007f3e0ff */
[----:B------:R-:W-:-:S04]  /*bd80*/  IMAD.X R5, RZ, RZ, RZ, P0 ;  /* 0x000000ffff057224 */ /* 0x000fc800000e06ff */
[----:B------:R-:W-:-:S08]  /*bd90*/  IMAD.WIDE.U32.X R4, R21, UR5, R4, P1 ;  /* 0x0000000515047c25 */ /* 0x000fd000088e0404 */
.L_x_303:
[--C-:B------:R-:W-:Y:S01]  /*bda0*/  SHF.R.U64 R14, R4, UR7, R5.reuse ;  /* 0x00000007040e7c19 */ /* 0x100fe20008001205 */
[----:B------:R-:W-:Y:S01]  /*bdb0*/  FMUL R22, R22, UR8 ;  /* 0x0000000816167c20 */ /* 0x000fe20008400000 */
[----:B------:R-:W-:Y:S01]  /*bdc0*/  SHF.R.U32.HI R4, RZ, UR7, R5 ;  /* 0x00000007ff047c19 */ /* 0x000fe20008011605 */
[----:B------:R-:W0:Y:S01]  /*bdd0*/  LDC R6, c[0x0][0x144] ;  /* 0x00005100ff067b82 */ /* 0x000e220000000800 */
[----:B------:R-:W-:Y:S01]  /*bde0*/  IADD3 R5, P0, RZ, -R14, RZ ;  /* 0x8000000eff057210 */ /* 0x000fe20007f1e0ff */
[----:B------:R-:W-:Y:S01]  /*bdf0*/  ULDC UR6, c[0x0][0x154] ;  /* 0x0000550000067ab9 */ /* 0x000fe20000000800 */
[----:B-1----:R-:W-:Y:S01]  /*be00*/  I2FP.F32.U32 R7, R20 ;  /* 0x0000001400077245 */ /* 0x002fe20000201000 */
[----:B------:R-:W1:Y:S01]  /*be10*/  F2I.U32.TRUNC.NTZ R22, R22 ;  /* 0x0000001600167305 */ /* 0x000e62000020f000 */
[----:B------:R-:W-:Y:S01]  /*be20*/  ULDC.64 UR4, c[0x0][0x620] ;  /* 0x0001880000047ab9 */ /* 0x000fe20000000a00 */
[----:B------:R-:W-:Y:S01]  /*be30*/  IMAD.X R4, RZ, RZ, ~R4, P0 ;  /* 0x000000ffff047224 */ /* 0x000fe200000e0e04 */
[----:B------:R-:W-:Y:S01]  /*be40*/  ISETP.NE.AND P2, PT, R2, 0x1, PT ;  /* 0x000000010200780c */ /* 0x000fe20003f45270 */
[----:B------:R-:W-:Y:S01]  /*be50*/  FMUL R23, R7, UR6 ;  /* 0x0000000607177c20 */ /* 0x000fe20008400000 */
[----:B------:R-:W2:Y:S01]  /*be60*/  LDC R25, c[0x0][0x148] ;  /* 0x00005200ff197b82 */ /* 0x000ea20000000800 */
[----:B------:R-:W-:Y:S01]  /*be70*/  IMAD R4, R4, UR4, RZ ;  /* 0x0000000404047c24 */ /* 0x000fe2000f8e02ff */
[----:B------:R-:W-:-:S02]  /*be80*/  ULDC.64 UR6, c[0x0][0x640] ;  /* 0x0001900000067ab9 */ /* 0x000fc40000000a00 */
[----:B------:R-:W-:Y:S01]  /*be90*/  ISETP.NE.U32.AND P0, PT, RZ, UR6, PT ;  /* 0x00000006ff007c0c */ /* 0x000fe2000bf05070 */
[----:B------:R-:W3:Y:S01]  /*bea0*/  F2I.U32.TRUNC.NTZ R23, R23 ;  /* 0x0000001700177305 */ /* 0x000ee2000020f000 */
[C---:B------:R-:W-:Y:S02]  /*beb0*/  IMAD R7, R5.reuse, UR5, R4 ;  /* 0x0000000505077c24 */ /* 0x040fe4000f8e0204 */
[----:B------:R-:W-:Y:S01]  /*bec0*/  IMAD.WIDE.U32 R4, R5, UR4, R16 ;  /* 0x0000000405047c25 */ /* 0x000fe2000f8e0010 */
[----:B------:R-:W-:Y:S01]  /*bed0*/  ULDC UR4, c[0x0][0x618] ;  /* 0x0001860000047ab9 */ /* 0x000fe20000000800 */
[----:B-1----:R-:W-:Y:S02]  /*bee0*/  IADD3 R22, -R22, RZ, RZ ;  /* 0x000000ff16167210 */ /* 0x002fe40007ffe1ff */
[----:B------:R-:W-:Y:S01]  /*bef0*/  IMAD.IADD R5, R5, 0x1, R7 ;  /* 0x0000000105057824 */ /* 0x000fe200078e0207 */
[----:B------:R-:W-:Y:S02]  /*bf00*/  ISETP.NE.AND.EX P0, PT, RZ, UR7, PT, P0 ;  /* 0x00000007ff007c0c */ /* 0x000fe4000bf05300 */
[----:B0-----:R-:W-:-:S02]  /*bf10*/  IMAD R15, R6, R22, R15 ;  /* 0x00000016060f7224 */ /* 0x001fc400078e020f */
[--C-:B------:R-:W-:Y:S02]  /*bf20*/  SHF.R.U64 R21, R4, UR4, R5.reuse ;  /* 0x0000000404157c19 */ /* 0x100fe40008001205 */
[----:B------:R-:W-:Y:S01]  /*bf30*/  SHF.R.U32.HI R4, RZ, UR4, R5 ;  /* 0x00000004ff047c19 */ /* 0x000fe20008011605 */
[----:B------:R-:W-:Y:S01]  /*bf40*/  ULDC UR4, c[0x0][0x608] ;  /* 0x0001820000047ab9 */ /* 0x000fe20000000800 */
[----:B---3--:R-:W-:Y:S02]  /*bf50*/  IMAD.MOV R6, RZ, RZ, -R23 ;  /* 0x000000ffff067224 */ /* 0x008fe400078e0a17 */
[--C-:B------:R-:W-:Y:S02]  /*bf60*/  SHF.R.U64 R22, R21, UR4, R4.reuse ;  /* 0x0000000415167c19 */ /* 0x100fe40008001204 */
[----:B------:R-:W-:Y:S01]  /*bf70*/  SHF.R.U32.HI R5, RZ, UR4, R4 ;  /* 0x00000004ff057c19 */ /* 0x000fe20008011604 */
[----:B------:R-:W-:Y:S01]  /*bf80*/  ULDC UR4, c[0x0][0x658] ;  /* 0x0001960000047ab9 */ /* 0x000fe20000000800 */
[----:B--2---:R-:W-:-:S02]  /*bf90*/  @P2 IMAD R15, R25, R6, R20 ;  /* 0x00000006190f2224 */ /* 0x004fc400078e0214 */
[--C-:B------:R-:W-:Y:S02]  /*bfa0*/  SHF.R.U64 R20, R22, UR4, R5.reuse ;  /* 0x0000000416147c19 */ /* 0x100fe40008001205 */
[----:B------:R-:W-:-:S03]  /*bfb0*/  SHF.R.U32.HI R23, RZ, UR4, R5 ;  /* 0x00000004ff177c19 */ /* 0x000fc60008011605 */
[----:B------:R-:W-:Y:S02]  /*bfc0*/  IMAD.MOV.U32 R6, RZ, RZ, R20 ;  /* 0x000000ffff067224 */ /* 0x000fe400078e0014 */
[----:B------:R-:W-:Y:S01]  /*bfd0*/  IMAD.MOV.U32 R5, RZ, RZ, R23 ;  /* 0x000000ffff057224 */ /* 0x000fe200078e0017 */
[----:B------:R-:W-:Y:S06]  /*bfe0*/  @!P0 BRA `(.L_x_304) ;  /* 0x00000000002c8947 */ /* 0x000fec0003800000 */
[----:B------:R-:W-:Y:S02]  /*bff0*/  ULDC UR4, c[0x0][0x64c] ;  /* 0x0001930000047ab9 */ /* 0x000fe40000000800 */
[----:B------:R-:W-:-:S05]  /*c000*/  IADD3 R5, P0, R20, UR4, RZ ;  /* 0x0000000414057c10 */ /* 0x000fca000ff1e0ff */
[----:B------:R-:W-:-:S04]  /*c010*/  IMAD.X R23, RZ, RZ, R23, P0 ;  /* 0x000000ffff177224 */ /* 0x000fc800000e0617 */
[----:B------:R-:W-:-:S04]  /*c020*/  IMAD.WIDE.U32 R6, R23, UR6, RZ ;  /* 0x0000000617067c25 */ /* 0x000fc8000f8e00ff */
[----:B------:R-:W-:-:S04]  /*c030*/  IMAD.WIDE.U32 R6, P0, R5, UR7, R6 ;  /* 0x0000000705067c25 */ /* 0x000fc8000f800006 */
[----:B------:R-:W-:Y:S01]  /*c040*/  IMAD.WIDE.U32 R4, R5, UR6, RZ ;  /* 0x0000000605047c25 */ /* 0x000fe2000f8e00ff */
[----:B------:R-:W-:-:S04]  /*c050*/  MOV R4, R7 ;  /* 0x0000000700047202 */ /* 0x000fc80000000f00 */
[----:B------:R-:W-:Y:S01]  /*c060*/  IADD3 RZ, P1, R5, R6, RZ ;  /* 0x0000000605ff7210 */ /* 0x000fe20007f3e0ff */
[----:B------:R-:W-:-:S04]  /*c070*/  IMAD.X R5, RZ, RZ, RZ, P0 ;  /* 0x000000ffff057224 */ /* 0x000fc800000e06ff */
[----:B------:R-:W-:-:S04]  /*c080*/  IMAD.WIDE.U32.X R4, R23, UR7, R4, P1 ;  /* 0x0000000717047c25 */ /* 0x000fc800088e0404 */
[----:B------:R-:W-:-:S07]  /*c090*/  IMAD.MOV.U32 R6, RZ, RZ, R4 ;  /* 0x000000ffff067224 */ /* 0x000fce00078e0004 */
.L_x_304:
[----:B------:R-:W-:Y:S01]  /*c0a0*/  ULDC UR4, c[0x0][0x648] ;  /* 0x0001920000047ab9 */ /* 0x000fe20000000800 */
[----:B------:R-:W-:Y:S01]  /*c0b0*/  LOP3.LUT R4, R22, UR17, RZ, 0xc0, !PT ;  /* 0x0000001116047c12 */ /* 0x000fe2000f8ec0ff */
[----:B------:R-:W-:Y:S01]  /*c0c0*/  ULDC UR5, c[0x0][0x610] ;  /* 0x0001840000057ab9 */ /* 0x000fe20000000800 */
[----:B------:R-:W-:Y:S01]  /*c0d0*/  SHF.R.U64 R5, R6, UR4, R5 ;  /* 0x0000000406057c19 */ /* 0x000fe20008001205 */
[----:B------:R-:W-:Y:S01]  /*c0e0*/  ULDC UR4, c[0x0][0x638] ;  /* 0x00018e0000047ab9 */ /* 0x000fe20000000800 */
[----:B------:R-:W-:-:S03]  /*c0f0*/  LOP3.LUT R21, R21, UR16, RZ, 0xc0, !PT ;  /* 0x0000001015157c12 */ /* 0x000fc6000f8ec0ff */
[----:B------:R-:W-:Y:S02]  /*c100*/  IMAD.MOV R7, RZ, RZ, -R5 ;  /* 0x000000ffff077224 */ /* 0x000fe400078e0a05 */
[----:B------:R-:W-:Y:S02]  /*c110*/  IMAD R4, R5, UR18, R4 ;  /* 0x0000001205047c24 */ /* 0x000fe4000f8e0204 */
[----:B------:R-:W-:Y:S01]  /*c120*/  IMAD R20, R7, UR4, R20 ;  /* 0x0000000407147c24 */ /* 0x000fe2000f8e0214 */
[----:B------:R-:W-:Y:S01]  /*c130*/  ULDC UR4, c[0x0][0x600] ;  /* 0x0001800000047ab9 */ /* 0x000fe20000000800 */
[----:B------:R-:W-:Y:S02]  /*c140*/  IMAD R15, R4, UR5, R15 ;  /* 0x00000005040f7c24 */ /* 0x000fe4000f8e020f */
[----:B------:R-:W-:Y:S02]  /*c150*/  IMAD R6, R20, UR4, R21 ;  /* 0x0000000414067c24 */ /* 0x000fe4000f8e0215 */
[----:B------:R-:W-:-:S03]  /*c160*/  IMAD.MOV.U32 R4, RZ, RZ, 0x1 ;  /* 0x00000001ff047424 */ /* 0x000fc600078e00ff */
[----:B------:R-:W-:Y:S02]  /*c170*/  SEL R20, R6, R15, !P2 ;  /* 0x0000000f06147207 */ /* 0x000fe40005000000 */
[----:B------:R-:W-:Y:S01]  /*c180*/  SEL R21, R15, R6, !P2 ;  /* 0x000000060f157207 */ /* 0x000fe20005000000 */
[----:B------:R-:W-:-:S07]  /*c190*/  IMAD.MOV.U32 R6, RZ, RZ, R14 ;  /* 0x000000ffff067224 */ /* 0x000fce00078e000e */
.L_x_302:
[----:B------:R-:W-:Y:S05]  /*c1a0*/  BSYNC B1 ;  /* 0x0000000000017941 */ /* 0x000fea0003800000 */
.L_x_301:
[----:B------:R-:W-:-:S13]  /*c1b0*/  LOP3.LUT P0, RZ, R4, 0xff, RZ, 0xc0, !PT ;  /* 0x000000ff04ff7812 */ /* 0x000fda000780c0ff */
[----:B------:R-:W-:Y:S05]  /*c1c0*/  @P0 BRA `(.L_x_305) ;  /* 0xfffffff400400947 */ /* 0x000fea000383ffff */
[----:B------:R-:W-:Y:S05]  /*c1d0*/  BSYNC B0 ;  /* 0x0000000000007941 */ /* 0x000fea0003800000 */
.L_x_294:
[----:B------:R-:W-:-:S03]  /*c1e0*/  UMOV UR4, 0xffffffff ;  /* 0xffffffff00047882 */ /* 0x000fc60000000000 */
[----:B------:R-:W-:Y:S05]  /*c1f0*/  BRA.DIV UR4, `(.L_x_306) ;  /* 0x0000000204f07947 */ /* 0x000fea000b800000 */
[----:B------:R-:W-:-:S13]  /*c200*/  ELECT P6, URZ, PT ;  /* 0x00000000003f782f */ /* 0x000fda00038c0000 */
.L_x_319:
[----:B------:R-:W-:Y:S04]  /*c210*/  BSSY B0, `(.L_x_307) ;  /* 0x0000022000007945 */ /* 0x000fe80003800000 */
[----:B------:R-:W-:Y:S05]  /*c220*/  @!P6 BRA `(.L_x_308) ;  /* 0x000000000080e947 */ /* 0x000fea0003800000 */
[----:B------:R-:W-:-:S04]  /*c230*/  LOP3.LUT R19, R19, 0x2, RZ, 0xfc, !PT ;  /* 0x0000000213137812 */ /* 0x000fc800078efcff */
[----:B------:R-:W-:-:S13]  /*c240*/  ISETP.NE.AND P0, PT, R19, 0x3, PT ;  /* 0x000000031300780c */ /* 0x000fda0003f05270 */
[----:B------:R-:W-:Y:S05]  /*c250*/  @!P0 BRA `(.L_x_309) ;  /* 0x0000000000048947 */ /* 0x000fea0003800000 */
[----:B------:R-:W-:Y:S01]  /*c260*/  BPT.TRAP 0x1 ;  /* 0x000000040000795c */ /* 0x000fe20000300000 */
.L_x_309:
[----:B------:R-:W0:Y:S01]  /*c270*/  S2R R5, SR_CgaCtaId ;  /* 0x0000000000057919 */ /* 0x000e220000008800 */
[----:B------:R-:W-:Y:S02]  /*c280*/  MOV R2, 0x400 ;  /* 0x0000040000027802 */ /* 0x000fe40000000f00 */
[----:B------:R-:W-:Y:S02]  /*c290*/  SHF.L.U32 R4, R0, 0x1f, RZ ;  /* 0x0000001f00047819 */ /* 0x000fe400000006ff */
[----:B0-----:R-:W-:-:S05]  /*c2a0*/  LEA R2, R5, R2, 0x18 ;  /* 0x0000000205027211 */ /* 0x001fca00078ec0ff */
[----:B------:R-:W-:-:S04]  /*c2b0*/  VIADD R2, R2, 0x18 ;  /* 0x0000001802027836 */ /* 0x000fc80000000000 */
[C---:B------:R-:W-:Y:S01]  /*c2c0*/  IMAD R7, R3.reuse, 0x8, R2 ;  /* 0x0000000803077824 */ /* 0x040fe200078e0202 */
[----:B------:R-:W-:-:S03]  /*c2d0*/  IADD3 R3, R3, 0x1, RZ ;  /* 0x0000000103037810 */ /* 0x000fc60007ffe0ff */
[----:B------:R-:W0:Y:S01]  /*c2e0*/  SYNCS.PHASECHK.TRANS64.TRYWAIT P0, [R7+URZ], R4 ;  /* 0x00000004070075a7 */ /* 0x000e22000800017f */
[----:B------:R-:W-:-:S04]  /*c2f0*/  ISETP.NE.AND P1, PT, R3, 0x3, PT ;  /* 0x000000030300780c */ /* 0x000fc80003f25270 */
[----:B------:R-:W-:Y:S02]  /*c300*/  SEL R5, RZ, 0x1, P1 ;  /* 0x00000001ff057807 */ /* 0x000fe40000800000 */
[----:B------:R-:W-:Y:S02]  /*c310*/  SEL R3, R3, RZ, P1 ;  /* 0x000000ff03037207 */ /* 0x000fe40000800000 */
[----:B------:R-:W-:-:S03]  /*c320*/  LOP3.LUT R9, R0, R5, RZ, 0x3c, !PT ;  /* 0x0000000500097212 */ /* 0x000fc600078e3cff */
[----:B------:R-:W-:Y:S01]  /*c330*/  IMAD R6, R3, 0x8, R2 ;  /* 0x0000000803067824 */ /* 0x000fe200078e0202 */
[----:B------:R-:W-:Y:S01]  /*c340*/  SHF.L.U32 R5, R9, 0x1f, RZ ;  /* 0x0000001f09057819 */ /* 0x000fe200000006ff */
[----:B0-----:R-:W-:Y:S06]  /*c350*/  @!P0 BRA `(.L_x_310) ;  /* 0x0000000000b88947 */ /* 0x001fec0003800000 */
.L_x_320:
[----:B------:R-:W1:Y:S01]  /*c360*/  SYNCS.PHASECHK.TRANS64.TRYWAIT P0, [R6+URZ], R5 ;  /* 0x00000005060075a7 */ /* 0x000e62000800017f */
[----:B------:R-:W-:-:S05]  /*c370*/  VIADD R0, R3, 0x1 ;  /* 0x0000000103007836 */ /* 0x000fca0000000000 */
[----:B------:R-:W-:-:S04]  /*c380*/  ISETP.NE.AND P1, PT, R0, 0x3, PT ;  /* 0x000000030000780c */ /* 0x000fc80003f25270 */
[----:B0-----:R-:W-:Y:S02]  /*c390*/  SEL R4, RZ, 0x1, P1 ;  /* 0x00000001ff047807 */ /* 0x001fe40000800000 */
[----:B------:R-:W-:Y:S02]  /*c3a0*/  SEL R3, R0, RZ, P1 ;  /* 0x000000ff00037207 */ /* 0x000fe40000800000 */
[----:B------:R-:W-:Y:S01]  /*c3b0*/  LOP3.LUT R0, R9, R4, RZ, 0x3c, !PT ;  /* 0x0000000409007212 */ /* 0x000fe200078e3cff */
[----:B-1----:R-:W-:Y:S06]  /*c3c0*/  @!P0 BRA `(.L_x_311) ;  /* 0x0000000000b08947 */ /* 0x002fec0003800000 */
.L_x_321:
[----:B------:R-:W-:Y:S01]  /*c3d0*/  IMAD R3, R3, 0x8, R2 ;  /* 0x0000000803037824 */ /* 0x000fe200078e0202 */
[----:B------:R-:W-:-:S07]  /*c3e0*/  SHF.L.U32 R0, R0, 0x1f, RZ ;  /* 0x0000001f00007819 */ /* 0x000fce00000006ff */
.L_x_312:
[----:B-1----:R1:W2:Y:S02]  /*c3f0*/  SYNCS.PHASECHK.TRANS64.TRYWAIT P0, [R3+URZ], R0 ;  /* 0x00000000030075a7 */ /* 0x0022a4000800017f */
[----:B--2---:R-:W-:Y:S05]  /*c400*/  @!P0 NANOSLEEP.SYNCS 0x989680 ;  /* 0x009896800000895d */ /* 0x004fea0003900000 */
[----:B------:R-:W2:Y:S02]  /*c410*/  @!P0 SYNCS.PHASECHK.TRANS64 P0, [R3+URZ], R0 ;  /* 0x00000000030085a7 */ /* 0x000ea4000800007f */
[----:B--2---:R-:W-:Y:S05]  /*c420*/  @!P0 BRA `(.L_x_312) ;  /* 0xfffffffc00f08947 */ /* 0x004fea000383ffff */
.L_x_308:
[----:B------:R-:W-:Y:S05]  /*c430*/  BSYNC B0 ;  /* 0x0000000000007941 */ /* 0x000fea0003800000 */
.L_x_307:
[----:B------:R-:W-:Y:S05]  /*c440*/  EXIT ;  /* 0x000000000000794d */ /* 0x000fea0003800000 */
.L_x_21:
[----:B----4-:R4:W0:Y:S02]  /*c450*/  SYNCS.PHASECHK.TRANS64.TRYWAIT P1, [R3+URZ], R0 ;  /* 0x00000000030075a7 */ /* 0x010824000802017f */
[----:B0-----:R-:W-:Y:S05]  /*c460*/  @!P1 NANOSLEEP.SYNCS 0x989680 ;  /* 0x009896800000995d */ /* 0x001fea0003900000 */
[----:B------:R-:W0:Y:S02]  /*c470*/  @!P1 SYNCS.PHASECHK.TRANS64 P1, [R3+URZ], R0 ;  /* 0x00000000030095a7 */ /* 0x000e24000802007f */
[----:B0-----:R-:W-:Y:S05]  /*c480*/  @!P1 BRA `(.L_x_21) ;  /* 0xfffffffc00f09947 */ /* 0x001fea000383ffff */
[----:B------:R-:W-:Y:S05]  /*c490*/  BRA `(.L_x_20) ;  /* 0xffffff5000187947 */ /* 0x000fea000383ffff */
.L_x_26:
[----:B-1----:R1:W3:Y:S02]  /*c4a0*/  SYNCS.PHASECHK.TRANS64.TRYWAIT P1, [R5+URZ], R4 ;  /* 0x00000004050075a7 */ /* 0x0022e4000802017f */
[----:B---3--:R-:W-:Y:S05]  /*c4b0*/  @!P1 NANOSLEEP.SYNCS 0x989680 ;  /* 0x009896800000995d */ /* 0x008fea0003900000 */
[----:B------:R-:W3:Y:S02]  /*c4c0*/  @!P1 SYNCS.PHASECHK.TRANS64 P1, [R5+URZ], R4 ;  /* 0x00000004050095a7 */ /* 0x000ee4000802007f */
[----:B---3--:R-:W-:Y:S05]  /*c4d0*/  @!P1 BRA `(.L_x_26) ;  /* 0xfffffffc00f09947 */ /* 0x008fea000383ffff */
[----:B------:R-:W-:Y:S05]  /*c4e0*/  BRA `(.L_x_25) ;  /* 0xffffff5400587947 */ /* 0x000fea000383ffff */
.L_x_295:
[----:B------:R-:W-:Y:S01]  /*c4f0*/  BSSY B1, `(.L_x_313) ;  /* 0x0000006000017945 */ /* 0x000fe20003800000 */
[----:B------:R-:W-:-:S07]  /*c500*/  IMAD.MOV.U32 R15, RZ, RZ, -0x1 ;  /* 0xffffffffff0f7424 */ /* 0x000fce00078e00ff */
[----:B------:R-:W-:Y:S05]  /*c510*/  WARPSYNC.COLLECTIVE R15, `(.L_x_314) ;  /* 0x000000000f0c7348 */ /* 0x000fea0003c00000 */
[----:B------:R-:W-:Y:S02]  /*c520*/  ELECT P6, UR62, PT ;  /* 0x00000000003e782f */ /* 0x000fe400038c0000 */
[----:B------:R-:W-:Y:S01]  /*c530*/  MOV R14, UR62 ;  /* 0x0000003e000e7c02 */ /* 0x000fe20008000f00 */
[----:B------:R-:W-:Y:S10]  /*c540*/  ENDCOLLECTIVE ;  /* 0x000000000000791b */ /* 0x000ff40003800000 */
.L_x_314:
[----:B------:R-:W-:Y:S05]  /*c550*/  BSYNC B1 ;  /* 0x0000000000017941 */ /* 0x000fea0003800000 */
.L_x_313:
[----:B------:R-:W-:Y:S05]  /*c560*/  BRA `(.L_x_315) ;  /* 0xfffffff000647947 */ /* 0x000fea000383ffff */
.L_x_298:
[----:B-1----:R1:W2:Y:S02]  /*c570*/  SYNCS.PHASECHK.TRANS64.TRYWAIT P0, [R23+URZ+0x18], R14 ;  /* 0x0000180e170075a7 */ /* 0x0022a4000800017f */
[----:B--2---:R-:W-:Y:S05]  /*c580*/  @!P0 NANOSLEEP.SYNCS 0x989680 ;  /* 0x009896800000895d */ /* 0x004fea0003900000 */
[----:B------:R-:W2:Y:S02]  /*c590*/  @!P0 SYNCS.PHASECHK.TRANS64 P0, [R23+URZ+0x18], R14 ;  /* 0x0000180e170085a7 */ /* 0x000ea4000800007f */
[----:B--2---:R-:W-:Y:S05]  /*c5a0*/  @!P0 BRA `(.L_x_298) ;  /* 0xfffffffc00f08947 */ /* 0x004fea000383ffff */
[----:B------:R-:W-:Y:S05]  /*c5b0*/  BRA `(.L_x_316) ;  /* 0xfffffff0009c7947 */ /* 0x000fea000383ffff */
.L_x_306:
[----:B------:R-:W-:Y:S01]  /*c5c0*/  BSSY B0, `(.L_x_317) ;  /* 0x0000006000007945 */ /* 0x000fe20003800000 */
[----:B------:R-:W-:-:S07]  /*c5d0*/  IMAD.MOV.U32 R15, RZ, RZ, -0x1 ;  /* 0xffffffffff0f7424 */ /* 0x000fce00078e00ff */
[----:B------:R-:W-:Y:S05]  /*c5e0*/  WARPSYNC.COLLECTIVE R15, `(.L_x_318) ;  /* 0x000000000f0c7348 */ /* 0x000fea0003c00000 */
[----:B------:R-:W-:Y:S02]  /*c5f0*/  ELECT P6, UR62, PT ;  /* 0x00000000003e782f */ /* 0x000fe400038c0000 */
[----:B------:R-:W-:Y:S01]  /*c600*/  MOV R14, UR62 ;  /* 0x0000003e000e7c02 */ /* 0x000fe20008000f00 */
[----:B------:R-:W-:Y:S10]  /*c610*/  ENDCOLLECTIVE ;  /* 0x000000000000791b */ /* 0x000ff40003800000 */
.L_x_318:
[----:B------:R-:W-:Y:S05]  /*c620*/  BSYNC B0 ;  /* 0x0000000000007941 */ /* 0x000fea0003800000 */
.L_x_317:
[----:B------:R-:W-:Y:S05]  /*c630*/  BRA `(.L_x_319) ;  /* 0xfffffff800f47947 */ /* 0x000fea000383ffff */
.L_x_310:
[----:B0-----:R0:W1:Y:S02]  /*c640*/  SYNCS.PHASECHK.TRANS64.TRYWAIT P0, [R7+URZ], R4 ;  /* 0x00000004070075a7 */ /* 0x001064000800017f */
[----:B-1----:R-:W-:Y:S05]  /*c650*/  @!P0 NANOSLEEP.SYNCS 0x989680 ;  /* 0x009896800000895d */ /* 0x002fea0003900000 */
[----:B------:R-:W1:Y:S02]  /*c660*/  @!P0 SYNCS.PHASECHK.TRANS64 P0, [R7+URZ], R4 ;  /* 0x00000004070085a7 */ /* 0x000e64000800007f */
[----:B-1----:R-:W-:Y:S05]  /*c670*/  @!P0 BRA `(.L_x_310) ;  /* 0xfffffffc00f08947 */ /* 0x002fea000383ffff */
[----:B------:R-:W-:Y:S05]  /*c680*/  BRA `(.L_x_320) ;  /* 0xfffffffc00347947 */ /* 0x000fea000383ffff */
.L_x_311:
[----:B0-----:R0:W1:Y:S02]  /*c690*/  SYNCS.PHASECHK.TRANS64.TRYWAIT P0, [R6+URZ], R5 ;  /* 0x00000005060075a7 */ /* 0x001064000800017f */
[----:B-1----:R-:W-:Y:S05]  /*c6a0*/  @!P0 NANOSLEEP.SYNCS 0x989680 ;  /* 0x009896800000895d */ /* 0x002fea0003900000 */
[----:B------:R-:W1:Y:S02]  /*c6b0*/  @!P0 SYNCS.PHASECHK.TRANS64 P0, [R6+URZ], R5 ;  /* 0x00000005060085a7 */ /* 0x000e64000800007f */
[----:B-1----:R-:W-:Y:S05]  /*c6c0*/  @!P0 BRA `(.L_x_311) ;  /* 0xfffffffc00f08947 */ /* 0x002fea000383ffff */
[----:B------:R-:W-:Y:S05]  /*c6d0*/  BRA `(.L_x_321) ;  /* 0xfffffffc003c7947 */ /* 0x000fea000383ffff */
.L_x_322:
[----:B------:R-:W-:-:S00]  /*c6e0*/  BRA `(.L_x_322) ;  /* 0xfffffffc00fc7947 */ /* 0x000fc0000383ffff */
[----:B------:R-:W-:-:S00]  /*c6f0*/  NOP ;  /* 0x0000000000007918 */ /* 0x000fc00000000000 */
        /* <DEDUP_REMOVED lines=8> */
.L_x_323:


//--------------------- .nv.global.init           --------------------------
	.section	.nv.global.init,"aw",@progbits
.nv.global.init:
	.type		$str$22,@object
	.size		$str$22,($str$23 - $str$22)
$str$22:
        /*0000*/ 	.byte	0x6b, 0x5f, 0x74, 0x69, 0x6c, 0x65, 0x5f, 0x63, 0x6f, 0x75, 0x6e, 0x74, 0x20, 0x3e, 0x3d, 0x20
        /*0010*/ 	.byte	0x31, 0x00
	.type		$str$23,@object
	.size		$str$23,(__unnamed_1 - $str$23)
$str$23:
        /*0012*/ 	.byte	0x2f, 0x74, 0x6d, 0x70, 0x2f, 0x63, 0x75, 0x74, 0x6c, 0x61, 0x73, 0x73, 0x5f, 0x73, 0x77, 0x65
        /*0022*/ 	.byte	0x65, 0x70, 0x5f, 0x73, 0x72, 0x63, 0x2f, 0x69, 0x6e, 0x63, 0x6c, 0x75, 0x64, 0x65, 0x2f, 0x63
        /*0032*/ 	.byte	0x75, 0x74, 0x6c, 0x61, 0x73, 0x73, 0x2f, 0x67, 0x65, 0x6d, 0x6d, 0x2f, 0x63, 0x6f, 0x6c, 0x6c
        /*0042*/ 	.byte	0x65, 0x63, 0x74, 0x69, 0x76, 0x65, 0x2f, 0x73, 0x6d, 0x39, 0x30, 0x5f, 0x6d, 0x6d, 0x61, 0x5f
        /*0052*/ 	.byte	0x74, 0x6d, 0x61, 0x5f, 0x67, 0x6d, 0x6d, 0x61, 0x5f, 0x73, 0x73, 0x5f, 0x77, 0x61, 0x72, 0x70
        /*0062*/ 	.byte	0x73, 0x70, 0x65, 0x63, 0x69, 0x61, 0x6c, 0x69, 0x7a, 0x65, 0x64, 0x2e, 0x68, 0x70, 0x70, 0x00
	.type		__unnamed_1,@object
	.size		__unnamed_1,(.L_0 - __unnamed_1)
__unnamed_1:
        /*0072*/ 	.byte	0x76, 0x6f, 0x69, 0x64, 0x20, 0x63, 0x75, 0x74, 0x6c, 0x61, 0x73, 0x73, 0x3a, 0x3a, 0x67, 0x65
        /* <DEDUP_REMOVED lines=180> */
        /*0bc2*/ 	.byte	0x6e, 0x74, 0x69, 0x74, 0x79, 0x5d, 0x00
.L_0:


//--------------------- .nv.shared._ZN7cutlass13device_kernelINS_4gemm6kernel13GemmUniversalIN4cute5tupleIJiiiiEEENS1_10collective13CollectiveMmaINS1_34MainloopSm90TmaGmmaWarpSpecializedILi3ENS5_IJNS4_1CILi2EEENSA_ILi1EEESC_EEENS1_35KernelTmaWarpSpecializedCooperativeEEENS5_IJNSA_ILi256EEENSA_ILi128EEENSA_ILi64EEEEEENS_6half_tENS5_IJlSC_lEEESK_SL_NS4_8TiledMMAINS4_8MMA_AtomIJNS4_4SM904GMMA26MMA_64x128x16_F32F16F16_SSILNSP_5MajorE0ELSR_0ELNSP_7ScaleInE1ELSS_1EEEEEENS4_6LayoutISD_NS5_IJSC_NSA_ILi0EEESW_EEEEENS5_IJNS4_10UnderscoreESZ_SZ_EEEEENS4_13SM90_TMA_LOADENS4_14ComposedLayoutINS4_7SwizzleILi3ELi4ELi3EEENS4_18smem_ptr_flag_bitsILi16EEENSV_INS5_IJNSA_ILi8EEESI_EEENS5_IJSI_SC_EEEEEEEvNS4_8identityENS4_23SM90_TMA_LOAD_MULTICASTES1C_vS1D_EENS_8epilogue10collective6detail29Sm90TmaWarpSpecializedAdapterINS1H_15DefaultEpilogueISK_SL_SL_NS1G_6thread17LinearCombinationISK_Li1EffLNS1L_9ScaleType4KindE0ELNS_15FloatRoundStyleE2ESK_EENS1_15EpilogueDefaultEEEEEvvEEEEvNT_6ParamsE --------------------------
	.section	.nv.shared._ZN7cutlass13device_kernelINS_4gemm6kernel13GemmUniversalIN4cute5tupleIJiiiiEEENS1_10collective13CollectiveMmaINS1_34MainloopSm90TmaGmmaWarpSpecializedILi3ENS5_IJNS4_1CILi2EEENSA_ILi1EEESC_EEENS1_35KernelTmaWarpSpecializedCooperativeEEENS5_IJNSA_ILi256EEENSA_ILi128EEENSA_ILi64EEEEEENS_6half_tENS5_IJlSC_lEEESK_SL_NS4_8TiledMMAINS4_8MMA_AtomIJNS4_4SM904GMMA26MMA_64x128x16_F32F16F16_SSILNSP_5MajorE0ELSR_0ELNSP_7ScaleInE1ELSS_1EEEEEENS4_6LayoutISD_NS5_IJSC_NSA_ILi0EEESW_EEEEENS5_IJNS4_10UnderscoreESZ_SZ_EEEEENS4_13SM90_TMA_LOADENS4_14ComposedLayoutINS4_7SwizzleILi3ELi4ELi3EEENS4_18smem_ptr_flag_bitsILi16EEENSV_INS5_IJNSA_ILi8EEESI_EEENS5_IJSI_SC_EEEEEEEvNS4_8identityENS4_23SM90_TMA_LOAD_MULTICASTES1C_vS1D_EENS_8epilogue10collective6detail29Sm90TmaWarpSpecializedAdapterINS1H_15DefaultEpilogueISK_SL_SL_NS1G_6thread17LinearCombinationISK_Li1EffLNS1L_9ScaleType4KindE0ELNS_15FloatRoundStyleE2ESK_EENS1_15EpilogueDefaultEEEEEvvEEEEvNT_6ParamsE,"aw",@nobits
	.sectionflags	@""
	.align	16
	.zero		1024


//--------------------- .nv.shared.reserved.0     --------------------------
	.section	.nv.shared.reserved.0,"aw",@nobits
	.weak		__nv_reservedSMEM_offset_0_alias
	.size		__nv_reservedSMEM_offset_0_alias, 0, 0
	.other		__nv_reservedSMEM_offset_0_alias,@"STO_CUDA_RESERVED_SHARED STV_DEFAULT"
__nv_reservedSMEM_offset_0_alias:
	.zero		0


//--------------------- .nv.global                --------------------------
	.section	.nv.global,"aw",@nobits
.nv.global:
	.type		_ZN39_INTERNAL_6c2375c7_4_k_cu_973762f2_36744cute1_E,@object
	.size		_ZN39_INTERNAL_6c2375c7_4_k_cu_973762f2_36744cute1_E,(_ZN39_INTERNAL_6c2375c7_4_k_cu_973762f2_36744cuda3std3__45__cpo6cbeginE - _ZN39_INTERNAL_6c2375c7_4_k_cu_973762f2_36744cute1_E)
_ZN39_INTERNAL_6c2375c7_4_k_cu_973762f2_36744cute1_E:
	.zero		1
	.type		_ZN39_INTERNAL_6c2375c7_4_k_cu_973762f2_36744cuda3std3__45__cpo6cbeginE,@object
	.size		_ZN39_INTERNAL_6c2375c7_4_k_cu_973762f2_36744cuda3std3__45__cpo6cbeginE,(_ZN39_INTERNAL_6c2375c7_4_k_cu_973762f2_36744cuda3std3__48in_placeE - _ZN39_INTERNAL_6c2375c7_4_k_cu_973762f2_36744cuda3std3__45__cpo6cbeginE)
_ZN39_INTERNAL_6c2375c7_4_k_cu_973762f2_36744cuda3std3__45__cpo6cbeginE:
	.zero		1
	.type		_ZN39_INTERNAL_6c2375c7_4_k_cu_973762f2_36744cuda3std3__48in_placeE,@object
	.size		_ZN39_INTERNAL_6c2375c7_4_k_cu_973762f2_36744cuda3std3__48in_placeE,(_ZN39_INTERNAL_6c2375c7_4_k_cu_973762f2_36744cuda3std6ranges3__45__cpo9iter_moveE - _ZN39_INTERNAL_6c2375c7_4_k_cu_973762f2_36744cuda3std3__48in_placeE)
_ZN39_INTERNAL_6c2375c7_4_k_cu_973762f2_36744cuda3std3__48in_placeE:
	.zero		1
	.type		_ZN39_INTERNAL_6c2375c7_4_k_cu_973762f2_36744cuda3std6ranges3__45__cpo9iter_moveE,@object
	.size		_ZN39_INTERNAL_6c2375c7_4_k_cu_973762f2_36744cuda3std6ranges3__45__cpo9iter_moveE,(_ZN39_INTERNAL_6c2375c7_4_k_cu_973762f2_36744cuda3std3__45__cpo5beginE - _ZN39_INTERNAL_6c2375c7_4_k_cu_973762f2_36744cuda3std6ranges3__45__cpo9iter_moveE)
_ZN39_INTERNAL_6c2375c7_4_k_cu_973762f2_36744cuda3std6ranges3__45__cpo9iter_moveE:
	.zero		1
	.type		_ZN39_INTERNAL_6c2375c7_4_k_cu_973762f2_36744cuda3std3__45__cpo5beginE,@object
	.size		_ZN39_INTERNAL_6c2375c7_4_k_cu_973762f2_36744cuda3std3__45__cpo5beginE,(_ZN39_INTERNAL_6c2375c7_4_k_cu_973762f2_36744cuda3std3__441_GLOBAL__N__6c2375c7_4_k_cu_973762f2_36746ignoreE - _ZN39_INTERNAL_6c2375c7_4_k_cu_973762f2_36744cuda3std3__45__cpo5beginE)
_ZN39_INTERNAL_6c2375c7_4_k_cu_973762f2_36744cuda3std3__45__cpo5beginE:
	.zero		1
	.type		_ZN39_INTERNAL_6c2375c7_4_k_cu_973762f2_36744cuda3std3__441_GLOBAL__N__6c2375c7_4_k_cu_973762f2_36746ignoreE,@object
	.size		_ZN39_INTERNAL_6c2375c7_4_k_cu_973762f2_36744cuda3std3__441_GLOBAL__N__6c2375c7_4_k_cu_973762f2_36746ignoreE,(_ZN39_INTERNAL_6c2375c7_4_k_cu_973762f2_36744cute7productE - _ZN39_INTERNAL_6c2375c7_4_k_cu_973762f2_36744cuda3std3__441_GLOBAL__N__6c2375c7_4_k_cu_973762f2_36746ignoreE)
_ZN39_INTERNAL_6c2375c7_4_k_cu_973762f2_36744cuda3std3__441_GLOBAL__N__6c2375c7_4_k_cu_973762f2_36746ignoreE:
	.zero		1
	.type		_ZN39_INTERNAL_6c2375c7_4_k_cu_973762f2_36744cute7productE,@object
	.size		_ZN39_INTERNAL_6c2375c7_4_k_cu_973762f2_36744cute7productE,(_ZN39_INTERNAL_6c2375c7_4_k_cu_973762f2_36744cuda3std3__45__cpo3endE - _ZN39_INTERNAL_6c2375c7_4_k_cu_973762f2_36744cute7productE)
_ZN39_INTERNAL_6c2375c7_4_k_cu_973762f2_36744cute7productE:
	.zero		1
	.type		_ZN39_INTERNAL_6c2375c7_4_k_cu_973762f2_36744cuda3std3__45__cpo3endE,@object
	.size		_ZN39_INTERNAL_6c2375c7_4_k_cu_973762f2_36744cuda3std3__45__cpo3endE,(_ZN39_INTERNAL_6c2375c7_4_k_cu_973762f2_36744cuda3std3__419piecewise_constructE - _ZN39_INTERNAL_6c2375c7_4_k_cu_973762f2_36744cuda3std3__45__cpo3endE)
_ZN39_INTERNAL_6c2375c7_4_k_cu_973762f2_36744cuda3std3__45__cpo3endE:
	.zero		1
	.type		_ZN39_INTERNAL_6c2375c7_4_k_cu_973762f2_36744cuda3std3__419piecewise_constructE,@object
	.size		_ZN39_INTERNAL_6c2375c7_4_k_cu_973762f2_36744cuda3std3__419piecewise_constructE,(_ZN39_INTERNAL_6c2375c7_4_k_cu_973762f2_36744cuda3std3__45__cpo4cendE - _ZN39_INTERNAL_6c2375c7_4_k_cu_973762f2_36744cuda3std3__419piecewise_constructE)
_ZN39_INTERNAL_6c2375c7_4_k_cu_973762f2_36744cuda3std3__419piecewise_constructE:
	.zero		1
	.type		_ZN39_INTERNAL_6c2375c7_4_k_cu_973762f2_36744cuda3std3__45__cpo4cendE,@object
	.size		_ZN39_INTERNAL_6c2375c7_4_k_cu_973762f2_36744cuda3std3__45__cpo4cendE,(_ZN39_INTERNAL_6c2375c7_4_k_cu_973762f2_36744cuda3std6ranges3__45__cpo4swapE - _ZN39_INTERNAL_6c2375c7_4_k_cu_973762f2_36744cuda3std3__45__cpo4cendE)
_ZN39_INTERNAL_6c2375c7_4_k_cu_973762f2_36744cuda3std3__45__cpo4cendE:
	.zero		1
	.type		_ZN39_INTERNAL_6c2375c7_4_k_cu_973762f2_36744cuda3std6ranges3__45__cpo4swapE,@object
	.size		_ZN39_INTERNAL_6c2375c7_4_k_cu_973762f2_36744cuda3std6ranges3__45__cpo4swapE,(.L_8 - _ZN39_INTERNAL_6c2375c7_4_k_cu_973762f2_36744cuda3std6ranges3__45__cpo4swapE)
_ZN39_INTERNAL_6c2375c7_4_k_cu_973762f2_36744cuda3std6ranges3__45__cpo4swapE:
	.zero		1
.L_8:


//--------------------- .nv.constant0._ZN7cutlass13device_kernelINS_4gemm6kernel13GemmUniversalIN4cute5tupleIJiiiiEEENS1_10collective13CollectiveMmaINS1_34MainloopSm90TmaGmmaWarpSpecializedILi3ENS5_IJNS4_1CILi2EEENSA_ILi1EEESC_EEENS1_35KernelTmaWarpSpecializedCooperativeEEENS5_IJNSA_ILi256EEENSA_ILi128EEENSA_ILi64EEEEEENS_6half_tENS5_IJlSC_lEEESK_SL_NS4_8TiledMMAINS4_8MMA_AtomIJNS4_4SM904GMMA26MMA_64x128x16_F32F16F16_SSILNSP_5MajorE0ELSR_0ELNSP_7ScaleInE1ELSS_1EEEEEENS4_6LayoutISD_NS5_IJSC_NSA_ILi0EEESW_EEEEENS5_IJNS4_10UnderscoreESZ_SZ_EEEEENS4_13SM90_TMA_LOADENS4_14ComposedLayoutINS4_7SwizzleILi3ELi4ELi3EEENS4_18smem_ptr_flag_bitsILi16EEENSV_INS5_IJNSA_ILi8EEESI_EEENS5_IJSI_SC_EEEEEEEvNS4_8identityENS4_23SM90_TMA_LOAD_MULTICASTES1C_vS1D_EENS_8epilogue10collective6detail29Sm90TmaWarpSpecializedAdapterINS1H_15DefaultEpilogueISK_SL_SL_NS1G_6thread17LinearCombinationISK_Li1EffLNS1L_9ScaleType4KindE0ELNS_15FloatRoundStyleE2ESK_EENS1_15EpilogueDefaultEEEEEvvEEEEvNT_6ParamsE --------------------------
	.section	.nv.constant0._ZN7cutlass13device_kernelINS_4gemm6kernel13GemmUniversalIN4cute5tupleIJiiiiEEENS1_10collective13CollectiveMmaINS1_34MainloopSm90TmaGmmaWarpSpecializedILi3ENS5_IJNS4_1CILi2EEENSA_ILi1EEESC_EEENS1_35KernelTmaWarpSpecializedCooperativeEEENS5_IJNSA_ILi256EEENSA_ILi128EEENSA_ILi64EEEEEENS_6half_tENS5_IJlSC_lEEESK_SL_NS4_8TiledMMAINS4_8MMA_AtomIJNS4_4SM904GMMA26MMA_64x128x16_F32F16F16_SSILNSP_5MajorE0ELSR_0ELNSP_7ScaleInE1ELSS_1EEEEEENS4_6LayoutISD_NS5_IJSC_NSA_ILi0EEESW_EEEEENS5_IJNS4_10UnderscoreESZ_SZ_EEEEENS4_13SM90_TMA_LOADENS4_14ComposedLayoutINS4_7SwizzleILi3ELi4ELi3EEENS4_18smem_ptr_flag_bitsILi16EEENSV_INS5_IJNSA_ILi8EEESI_EEENS5_IJSI_SC_EEEEEEEvNS4_8identityENS4_23SM90_TMA_LOAD_MULTICASTES1C_vS1D_EENS_8epilogue10collective6detail29Sm90TmaWarpSpecializedAdapterINS1H_15DefaultEpilogueISK_SL_SL_NS1G_6thread17LinearCombinationISK_Li1EffLNS1L_9ScaleType4KindE0ELNS_15FloatRoundStyleE2ESK_EENS1_15EpilogueDefaultEEEEEvvEEEEvNT_6ParamsE,"a",@progbits
	.sectionflags	@""
	.align	4
.nv.constant0._ZN7cutlass13device_kernelINS_4gemm6kernel13GemmUniversalIN4cute5tupleIJiiiiEEENS1_10collective13CollectiveMmaINS1_34MainloopSm90TmaGmmaWarpSpecializedILi3ENS5_IJNS4_1CILi2EEENSA_ILi1EEESC_EEENS1_35KernelTmaWarpSpecializedCooperativeEEENS5_IJNSA_ILi256EEENSA_ILi128EEENSA_ILi64EEEEEENS_6half_tENS5_IJlSC_lEEESK_SL_NS4_8TiledMMAINS4_8MMA_AtomIJNS4_4SM904GMMA26MMA_64x128x16_F32F16F16_SSILNSP_5MajorE0ELSR_0ELNSP_7ScaleInE1ELSS_1EEEEEENS4_6LayoutISD_NS5_IJSC_NSA_ILi0EEESW_EEEEENS5_IJNS4_10UnderscoreESZ_SZ_EEEEENS4_13SM90_TMA_LOADENS4_14ComposedLayoutINS4_7SwizzleILi3ELi4ELi3EEENS4_18smem_ptr_flag_bitsILi16EEENSV_INS5_IJNSA_ILi8EEESI_EEENS5_IJSI_SC_EEEEEEEvNS4_8identityENS4_23SM90_TMA_LOAD_MULTICASTES1C_vS1D_EENS_8epilogue10collective6detail29Sm90TmaWarpSpecializedAdapterINS1H_15DefaultEpilogueISK_SL_SL_NS1G_6thread17LinearCombinationISK_Li1EffLNS1L_9ScaleType4KindE0ELNS_15FloatRoundStyleE2ESK_EENS1_15EpilogueDefaultEEEEEvvEEEEvNT_6ParamsE:
	.zero		1664


//--------------------- SYMBOLS --------------------------

	.type		.nv.reservedSmem.offset0,@object
	.size		.nv.reservedSmem.offset0,0x4
	.type		__assertfail,@function
